//
// Generated by NVIDIA NVVM Compiler
//
// Compiler Build ID: CL-36424714
// Cuda compilation tools, release 13.0, V13.0.88
// Based on NVVM 20.0.0
//

.version 9.0
.target sm_100
.address_size 64

	// .globl	_ZN3cub18CUB_300001_SM_10006detail11EmptyKernelIvEEvv
.global .align 1 .b8 _ZN30_INTERNAL_bede61d4_4_k_cu_main4cuda3std3__45__cpo5beginE[1];
.global .align 1 .b8 _ZN30_INTERNAL_bede61d4_4_k_cu_main4cuda3std3__45__cpo3endE[1];
.global .align 1 .b8 _ZN30_INTERNAL_bede61d4_4_k_cu_main4cuda3std3__45__cpo6cbeginE[1];
.global .align 1 .b8 _ZN30_INTERNAL_bede61d4_4_k_cu_main4cuda3std3__45__cpo4cendE[1];
.global .align 1 .b8 _ZN30_INTERNAL_bede61d4_4_k_cu_main4cuda3std3__45__cpo6rbeginE[1];
.global .align 1 .b8 _ZN30_INTERNAL_bede61d4_4_k_cu_main4cuda3std3__45__cpo4rendE[1];
.global .align 1 .b8 _ZN30_INTERNAL_bede61d4_4_k_cu_main4cuda3std3__45__cpo7crbeginE[1];
.global .align 1 .b8 _ZN30_INTERNAL_bede61d4_4_k_cu_main4cuda3std3__45__cpo5crendE[1];
.global .align 1 .b8 _ZN30_INTERNAL_bede61d4_4_k_cu_main4cuda3std3__432_GLOBAL__N__bede61d4_4_k_cu_main6ignoreE[1];
.global .align 1 .b8 _ZN30_INTERNAL_bede61d4_4_k_cu_main4cuda3std3__419piecewise_constructE[1];
.global .align 1 .b8 _ZN30_INTERNAL_bede61d4_4_k_cu_main4cuda3std3__48in_placeE[1];
.global .align 1 .b8 _ZN30_INTERNAL_bede61d4_4_k_cu_main4cuda3std3__420unreachable_sentinelE[1];
.global .align 1 .b8 _ZN30_INTERNAL_bede61d4_4_k_cu_main4cuda3std3__47nulloptE[1];
.global .align 1 .b8 _ZN30_INTERNAL_bede61d4_4_k_cu_main4cuda3std3__48unexpectE[1];
.global .align 1 .b8 _ZN30_INTERNAL_bede61d4_4_k_cu_main4cuda3std6ranges3__45__cpo4swapE[1];
.global .align 1 .b8 _ZN30_INTERNAL_bede61d4_4_k_cu_main4cuda3std6ranges3__45__cpo9iter_moveE[1];
.global .align 1 .b8 _ZN30_INTERNAL_bede61d4_4_k_cu_main4cuda3std6ranges3__45__cpo5beginE[1];
.global .align 1 .b8 _ZN30_INTERNAL_bede61d4_4_k_cu_main4cuda3std6ranges3__45__cpo3endE[1];
.global .align 1 .b8 _ZN30_INTERNAL_bede61d4_4_k_cu_main4cuda3std6ranges3__45__cpo6cbeginE[1];
.global .align 1 .b8 _ZN30_INTERNAL_bede61d4_4_k_cu_main4cuda3std6ranges3__45__cpo4cendE[1];
.global .align 1 .b8 _ZN30_INTERNAL_bede61d4_4_k_cu_main4cuda3std6ranges3__45__cpo7advanceE[1];
.global .align 1 .b8 _ZN30_INTERNAL_bede61d4_4_k_cu_main4cuda3std6ranges3__45__cpo9iter_swapE[1];
.global .align 1 .b8 _ZN30_INTERNAL_bede61d4_4_k_cu_main4cuda3std6ranges3__45__cpo4nextE[1];
.global .align 1 .b8 _ZN30_INTERNAL_bede61d4_4_k_cu_main4cuda3std6ranges3__45__cpo4prevE[1];
.global .align 1 .b8 _ZN30_INTERNAL_bede61d4_4_k_cu_main4cuda3std6ranges3__45__cpo4dataE[1];
.global .align 1 .b8 _ZN30_INTERNAL_bede61d4_4_k_cu_main4cuda3std6ranges3__45__cpo5cdataE[1];
.global .align 1 .b8 _ZN30_INTERNAL_bede61d4_4_k_cu_main4cuda3std6ranges3__45__cpo4sizeE[1];
.global .align 1 .b8 _ZN30_INTERNAL_bede61d4_4_k_cu_main4cuda3std6ranges3__45__cpo5ssizeE[1];
.global .align 1 .b8 _ZN30_INTERNAL_bede61d4_4_k_cu_main4cuda3std6ranges3__45__cpo8distanceE[1];
.global .align 1 .b8 _ZN30_INTERNAL_bede61d4_4_k_cu_main6thrust24THRUST_300001_SM_1000_NS8cuda_cub3parE[1];
.global .align 1 .b8 _ZN30_INTERNAL_bede61d4_4_k_cu_main6thrust24THRUST_300001_SM_1000_NS8cuda_cub10par_nosyncE[1];
.global .align 1 .b8 _ZN30_INTERNAL_bede61d4_4_k_cu_main6thrust24THRUST_300001_SM_1000_NS6system6detail10sequential3seqE[1];
.global .align 1 .b8 _ZN30_INTERNAL_bede61d4_4_k_cu_main6thrust24THRUST_300001_SM_1000_NS6system3cpp3parE[1];
.global .align 1 .b8 _ZN30_INTERNAL_bede61d4_4_k_cu_main6thrust24THRUST_300001_SM_1000_NS12placeholders2_1E[1];
.global .align 1 .b8 _ZN30_INTERNAL_bede61d4_4_k_cu_main6thrust24THRUST_300001_SM_1000_NS12placeholders2_2E[1];
.global .align 1 .b8 _ZN30_INTERNAL_bede61d4_4_k_cu_main6thrust24THRUST_300001_SM_1000_NS12placeholders2_3E[1];
.global .align 1 .b8 _ZN30_INTERNAL_bede61d4_4_k_cu_main6thrust24THRUST_300001_SM_1000_NS12placeholders2_4E[1];
.global .align 1 .b8 _ZN30_INTERNAL_bede61d4_4_k_cu_main6thrust24THRUST_300001_SM_1000_NS12placeholders2_5E[1];
.global .align 1 .b8 _ZN30_INTERNAL_bede61d4_4_k_cu_main6thrust24THRUST_300001_SM_1000_NS12placeholders2_6E[1];
.global .align 1 .b8 _ZN30_INTERNAL_bede61d4_4_k_cu_main6thrust24THRUST_300001_SM_1000_NS12placeholders2_7E[1];
.global .align 1 .b8 _ZN30_INTERNAL_bede61d4_4_k_cu_main6thrust24THRUST_300001_SM_1000_NS12placeholders2_8E[1];
.global .align 1 .b8 _ZN30_INTERNAL_bede61d4_4_k_cu_main6thrust24THRUST_300001_SM_1000_NS12placeholders2_9E[1];
.global .align 1 .b8 _ZN30_INTERNAL_bede61d4_4_k_cu_main6thrust24THRUST_300001_SM_1000_NS12placeholders3_10E[1];
.global .align 1 .b8 _ZN30_INTERNAL_bede61d4_4_k_cu_main6thrust24THRUST_300001_SM_1000_NS3seqE[1];
.global .align 1 .b8 _ZN30_INTERNAL_bede61d4_4_k_cu_main6thrust24THRUST_300001_SM_1000_NS6deviceE[1];

.visible .entry _ZN3cub18CUB_300001_SM_10006detail11EmptyKernelIvEEvv()
{


	ret;

}
	// .globl	_ZN3cub18CUB_300001_SM_10006detail9transform16transform_kernelINS2_10policy_hubILb1EN4cuda3std3__45tupleIJN6thrust24THRUST_300001_SM_1000_NS6detail15normal_iteratorINSA_10device_ptrIiEEEEEEEE10policy1000Ei7plusOneIiESF_JPiEEEvT0_iT1_T2_DpNS2_10kernel_argIT3_EE
.visible .entry _ZN3cub18CUB_300001_SM_10006detail9transform16transform_kernelINS2_10policy_hubILb1EN4cuda3std3__45tupleIJN6thrust24THRUST_300001_SM_1000_NS6detail15normal_iteratorINSA_10device_ptrIiEEEEEEEE10policy1000Ei7plusOneIiESF_JPiEEEvT0_iT1_T2_DpNS2_10kernel_argIT3_EE(
	.param .u32 _ZN3cub18CUB_300001_SM_10006detail9transform16transform_kernelINS2_10policy_hubILb1EN4cuda3std3__45tupleIJN6thrust24THRUST_300001_SM_1000_NS6detail15normal_iteratorINSA_10device_ptrIiEEEEEEEE10policy1000Ei7plusOneIiESF_JPiEEEvT0_iT1_T2_DpNS2_10kernel_argIT3_EE_param_0,
	.param .u32 _ZN3cub18CUB_300001_SM_10006detail9transform16transform_kernelINS2_10policy_hubILb1EN4cuda3std3__45tupleIJN6thrust24THRUST_300001_SM_1000_NS6detail15normal_iteratorINSA_10device_ptrIiEEEEEEEE10policy1000Ei7plusOneIiESF_JPiEEEvT0_iT1_T2_DpNS2_10kernel_argIT3_EE_param_1,
	.param .align 1 .b8 _ZN3cub18CUB_300001_SM_10006detail9transform16transform_kernelINS2_10policy_hubILb1EN4cuda3std3__45tupleIJN6thrust24THRUST_300001_SM_1000_NS6detail15normal_iteratorINSA_10device_ptrIiEEEEEEEE10policy1000Ei7plusOneIiESF_JPiEEEvT0_iT1_T2_DpNS2_10kernel_argIT3_EE_param_2[1],
	.param .align 8 .b8 _ZN3cub18CUB_300001_SM_10006detail9transform16transform_kernelINS2_10policy_hubILb1EN4cuda3std3__45tupleIJN6thrust24THRUST_300001_SM_1000_NS6detail15normal_iteratorINSA_10device_ptrIiEEEEEEEE10policy1000Ei7plusOneIiESF_JPiEEEvT0_iT1_T2_DpNS2_10kernel_argIT3_EE_param_3[8],
	.param .align 8 .b8 _ZN3cub18CUB_300001_SM_10006detail9transform16transform_kernelINS2_10policy_hubILb1EN4cuda3std3__45tupleIJN6thrust24THRUST_300001_SM_1000_NS6detail15normal_iteratorINSA_10device_ptrIiEEEEEEEE10policy1000Ei7plusOneIiESF_JPiEEEvT0_iT1_T2_DpNS2_10kernel_argIT3_EE_param_4[16]
)
.maxntid 128
{
	.reg .pred 	%p<37>;
	.reg .b32 	%r<172>;
	.reg .b64 	%rd<66>;

	ld.param.u32 	%r50, [_ZN3cub18CUB_300001_SM_10006detail9transform16transform_kernelINS2_10policy_hubILb1EN4cuda3std3__45tupleIJN6thrust24THRUST_300001_SM_1000_NS6detail15normal_iteratorINSA_10device_ptrIiEEEEEEEE10policy1000Ei7plusOneIiESF_JPiEEEvT0_iT1_T2_DpNS2_10kernel_argIT3_EE_param_0];
	ld.param.u64 	%rd15, [_ZN3cub18CUB_300001_SM_10006detail9transform16transform_kernelINS2_10policy_hubILb1EN4cuda3std3__45tupleIJN6thrust24THRUST_300001_SM_1000_NS6detail15normal_iteratorINSA_10device_ptrIiEEEEEEEE10policy1000Ei7plusOneIiESF_JPiEEEvT0_iT1_T2_DpNS2_10kernel_argIT3_EE_param_4];
	ld.param.u64 	%rd16, [_ZN3cub18CUB_300001_SM_10006detail9transform16transform_kernelINS2_10policy_hubILb1EN4cuda3std3__45tupleIJN6thrust24THRUST_300001_SM_1000_NS6detail15normal_iteratorINSA_10device_ptrIiEEEEEEEE10policy1000Ei7plusOneIiESF_JPiEEEvT0_iT1_T2_DpNS2_10kernel_argIT3_EE_param_3];
	ld.param.u32 	%r49, [_ZN3cub18CUB_300001_SM_10006detail9transform16transform_kernelINS2_10policy_hubILb1EN4cuda3std3__45tupleIJN6thrust24THRUST_300001_SM_1000_NS6detail15normal_iteratorINSA_10device_ptrIiEEEEEEEE10policy1000Ei7plusOneIiESF_JPiEEEvT0_iT1_T2_DpNS2_10kernel_argIT3_EE_param_1];
	cvta.to.global.u64 	%rd1, %rd16;
	cvta.to.global.u64 	%rd2, %rd15;
	shl.b32 	%r1, %r49, 7;
	mov.u32 	%r51, %ctaid.x;
	mul.lo.s32 	%r2, %r1, %r51;
	sub.s32 	%r3, %r50, %r2;
	min.s32 	%r4, %r1, %r3;
	shl.b32 	%r5, %r4, 2;
	mov.u32 	%r6, %tid.x;
	shl.b32 	%r160, %r6, 7;
	setp.ge.s32 	%p1, %r160, %r5;
	@%p1 bra 	$L__BB1_3;
	mul.wide.u32 	%rd17, %r6, 128;
	add.s64 	%rd18, %rd2, %rd17;
	mul.wide.s32 	%rd19, %r2, 4;
	add.s64 	%rd64, %rd18, %rd19;
$L__BB1_2:
	.pragma "nounroll";
	// begin inline asm
	prefetch.global.L2 [%rd64];
	// end inline asm
	add.s32 	%r160, %r160, 16384;
	add.s64 	%rd64, %rd64, 16384;
	setp.lt.s32 	%p2, %r160, %r5;
	@%p2 bra 	$L__BB1_2;
$L__BB1_3:
	mul.wide.s32 	%rd21, %r2, 4;
	add.s64 	%rd6, %rd2, %rd21;
	add.s64 	%rd7, %rd1, %rd21;
	setp.gt.s32 	%p3, %r1, %r3;
	@%p3 bra 	$L__BB1_17;
	setp.lt.s32 	%p4, %r49, 1;
	@%p4 bra 	$L__BB1_58;
	and.b32  	%r10, %r49, 15;
	setp.lt.u32 	%p5, %r49, 16;
	mov.b32 	%r167, 0;
	@%p5 bra 	$L__BB1_8;
	and.b32  	%r167, %r49, 2147483632;
	neg.s32 	%r162, %r167;
	add.s32 	%r161, %r6, 1152;
	mul.wide.u32 	%rd22, %r6, 4;
	or.b64  	%rd65, %rd22, 4096;
$L__BB1_7:
	.pragma "nounroll";
	mul.wide.s32 	%rd23, %r161, 4;
	add.s64 	%rd24, %rd23, 1536;
	add.s64 	%rd25, %rd6, %rd65;
	ld.global.u32 	%r53, [%rd25+-4096];
	add.s32 	%r54, %r53, 1;
	add.s64 	%rd26, %rd7, %rd65;
	st.global.u32 	[%rd26+-4096], %r54;
	ld.global.u32 	%r55, [%rd25+-3584];
	add.s32 	%r56, %r55, 1;
	st.global.u32 	[%rd26+-3584], %r56;
	ld.global.u32 	%r57, [%rd25+-3072];
	add.s32 	%r58, %r57, 1;
	st.global.u32 	[%rd26+-3072], %r58;
	ld.global.u32 	%r59, [%rd25+-2560];
	add.s32 	%r60, %r59, 1;
	st.global.u32 	[%rd26+-2560], %r60;
	ld.global.u32 	%r61, [%rd25+-2048];
	add.s32 	%r62, %r61, 1;
	st.global.u32 	[%rd26+-2048], %r62;
	ld.global.u32 	%r63, [%rd25+-1536];
	add.s32 	%r64, %r63, 1;
	st.global.u32 	[%rd26+-1536], %r64;
	ld.global.u32 	%r65, [%rd25+-1024];
	add.s32 	%r66, %r65, 1;
	st.global.u32 	[%rd26+-1024], %r66;
	ld.global.u32 	%r67, [%rd25+-512];
	add.s32 	%r68, %r67, 1;
	st.global.u32 	[%rd26+-512], %r68;
	ld.global.u32 	%r69, [%rd25];
	add.s32 	%r70, %r69, 1;
	st.global.u32 	[%rd26], %r70;
	add.s64 	%rd27, %rd6, %rd24;
	ld.global.u32 	%r71, [%rd27+-1536];
	add.s32 	%r72, %r71, 1;
	add.s64 	%rd28, %rd7, %rd24;
	st.global.u32 	[%rd28+-1536], %r72;
	ld.global.u32 	%r73, [%rd27+-1024];
	add.s32 	%r74, %r73, 1;
	st.global.u32 	[%rd28+-1024], %r74;
	ld.global.u32 	%r75, [%rd27+-512];
	add.s32 	%r76, %r75, 1;
	st.global.u32 	[%rd28+-512], %r76;
	ld.global.u32 	%r77, [%rd27];
	add.s32 	%r78, %r77, 1;
	st.global.u32 	[%rd28], %r78;
	ld.global.u32 	%r79, [%rd27+512];
	add.s32 	%r80, %r79, 1;
	st.global.u32 	[%rd28+512], %r80;
	ld.global.u32 	%r81, [%rd27+1024];
	add.s32 	%r82, %r81, 1;
	st.global.u32 	[%rd28+1024], %r82;
	ld.global.u32 	%r83, [%rd27+1536];
	add.s32 	%r84, %r83, 1;
	st.global.u32 	[%rd28+1536], %r84;
	add.s32 	%r162, %r162, 16;
	add.s32 	%r161, %r161, 2048;
	add.s64 	%rd65, %rd65, 8192;
	setp.eq.s32 	%p6, %r162, 0;
	@%p6 bra 	$L__BB1_8;
	bra.uni 	$L__BB1_7;
$L__BB1_8:
	setp.eq.s32 	%p7, %r10, 0;
	@%p7 bra 	$L__BB1_58;
	and.b32  	%r37, %r49, 7;
	setp.lt.u32 	%p8, %r10, 8;
	@%p8 bra 	$L__BB1_11;
	shl.b32 	%r85, %r167, 7;
	add.s32 	%r86, %r85, %r6;
	mul.wide.s32 	%rd29, %r86, 4;
	add.s64 	%rd30, %rd6, %rd29;
	ld.global.u32 	%r87, [%rd30];
	add.s32 	%r88, %r87, 1;
	add.s64 	%rd31, %rd7, %rd29;
	st.global.u32 	[%rd31], %r88;
	ld.global.u32 	%r89, [%rd30+512];
	add.s32 	%r90, %r89, 1;
	st.global.u32 	[%rd31+512], %r90;
	ld.global.u32 	%r91, [%rd30+1024];
	add.s32 	%r92, %r91, 1;
	st.global.u32 	[%rd31+1024], %r92;
	ld.global.u32 	%r93, [%rd30+1536];
	add.s32 	%r94, %r93, 1;
	st.global.u32 	[%rd31+1536], %r94;
	ld.global.u32 	%r95, [%rd30+2048];
	add.s32 	%r96, %r95, 1;
	st.global.u32 	[%rd31+2048], %r96;
	ld.global.u32 	%r97, [%rd30+2560];
	add.s32 	%r98, %r97, 1;
	st.global.u32 	[%rd31+2560], %r98;
	ld.global.u32 	%r99, [%rd30+3072];
	add.s32 	%r100, %r99, 1;
	st.global.u32 	[%rd31+3072], %r100;
	ld.global.u32 	%r101, [%rd30+3584];
	add.s32 	%r102, %r101, 1;
	st.global.u32 	[%rd31+3584], %r102;
	add.s32 	%r167, %r167, 8;
$L__BB1_11:
	setp.eq.s32 	%p9, %r37, 0;
	@%p9 bra 	$L__BB1_58;
	and.b32  	%r40, %r49, 3;
	setp.lt.u32 	%p10, %r37, 4;
	@%p10 bra 	$L__BB1_14;
	shl.b32 	%r103, %r167, 7;
	add.s32 	%r104, %r103, %r6;
	mul.wide.s32 	%rd32, %r104, 4;
	add.s64 	%rd33, %rd6, %rd32;
	ld.global.u32 	%r105, [%rd33];
	add.s32 	%r106, %r105, 1;
	add.s64 	%rd34, %rd7, %rd32;
	st.global.u32 	[%rd34], %r106;
	ld.global.u32 	%r107, [%rd33+512];
	add.s32 	%r108, %r107, 1;
	st.global.u32 	[%rd34+512], %r108;
	ld.global.u32 	%r109, [%rd33+1024];
	add.s32 	%r110, %r109, 1;
	st.global.u32 	[%rd34+1024], %r110;
	ld.global.u32 	%r111, [%rd33+1536];
	add.s32 	%r112, %r111, 1;
	st.global.u32 	[%rd34+1536], %r112;
	add.s32 	%r167, %r167, 4;
$L__BB1_14:
	setp.eq.s32 	%p11, %r40, 0;
	@%p11 bra 	$L__BB1_58;
	shl.b32 	%r113, %r167, 7;
	add.s32 	%r171, %r6, %r113;
	neg.s32 	%r170, %r40;
$L__BB1_16:
	.pragma "nounroll";
	mul.wide.s32 	%rd36, %r171, 4;
	add.s64 	%rd37, %rd7, %rd36;
	add.s64 	%rd38, %rd6, %rd36;
	ld.global.u32 	%r114, [%rd38];
	add.s32 	%r115, %r114, 1;
	st.global.u32 	[%rd37], %r115;
	add.s32 	%r171, %r171, 128;
	add.s32 	%r170, %r170, 1;
	setp.ne.s32 	%p12, %r170, 0;
	@%p12 bra 	$L__BB1_16;
	bra.uni 	$L__BB1_58;
$L__BB1_17:
	setp.lt.s32 	%p13, %r49, 1;
	@%p13 bra 	$L__BB1_58;
	and.b32  	%r14, %r49, 7;
	setp.lt.u32 	%p14, %r49, 8;
	mov.b32 	%r164, 0;
	@%p14 bra 	$L__BB1_37;
	and.b32  	%r164, %r49, 2147483640;
	mov.b32 	%r163, 0;
$L__BB1_20:
	.pragma "nounroll";
	shl.b32 	%r118, %r163, 7;
	add.s32 	%r21, %r118, %r6;
	setp.ge.s32 	%p15, %r21, %r4;
	@%p15 bra 	$L__BB1_22;
	mul.wide.u32 	%rd39, %r21, 4;
	add.s64 	%rd40, %rd6, %rd39;
	ld.global.u32 	%r119, [%rd40];
	add.s32 	%r120, %r119, 1;
	add.s64 	%rd41, %rd7, %rd39;
	st.global.u32 	[%rd41], %r120;
$L__BB1_22:
	add.s32 	%r121, %r21, 128;
	setp.ge.s32 	%p16, %r121, %r4;
	mul.wide.s32 	%rd42, %r121, 4;
	add.s64 	%rd11, %rd6, %rd42;
	add.s64 	%rd12, %rd7, %rd42;
	@%p16 bra 	$L__BB1_24;
	ld.global.u32 	%r122, [%rd11];
	add.s32 	%r123, %r122, 1;
	st.global.u32 	[%rd12], %r123;
$L__BB1_24:
	add.s32 	%r124, %r21, 256;
	setp.ge.s32 	%p17, %r124, %r4;
	@%p17 bra 	$L__BB1_26;
	ld.global.u32 	%r125, [%rd11+512];
	add.s32 	%r126, %r125, 1;
	st.global.u32 	[%rd12+512], %r126;
$L__BB1_26:
	add.s32 	%r127, %r21, 384;
	setp.ge.s32 	%p18, %r127, %r4;
	@%p18 bra 	$L__BB1_28;
	ld.global.u32 	%r128, [%rd11+1024];
	add.s32 	%r129, %r128, 1;
	st.global.u32 	[%rd12+1024], %r129;
$L__BB1_28:
	add.s32 	%r130, %r21, 512;
	setp.ge.s32 	%p19, %r130, %r4;
	@%p19 bra 	$L__BB1_30;
	ld.global.u32 	%r131, [%rd11+1536];
	add.s32 	%r132, %r131, 1;
	st.global.u32 	[%rd12+1536], %r132;
$L__BB1_30:
	add.s32 	%r133, %r21, 640;
	setp.ge.s32 	%p20, %r133, %r4;
	@%p20 bra 	$L__BB1_32;
	ld.global.u32 	%r134, [%rd11+2048];
	add.s32 	%r135, %r134, 1;
	st.global.u32 	[%rd12+2048], %r135;
$L__BB1_32:
	add.s32 	%r136, %r21, 768;
	setp.ge.s32 	%p21, %r136, %r4;
	@%p21 bra 	$L__BB1_34;
	ld.global.u32 	%r137, [%rd11+2560];
	add.s32 	%r138, %r137, 1;
	st.global.u32 	[%rd12+2560], %r138;
$L__BB1_34:
	add.s32 	%r139, %r21, 896;
	setp.ge.s32 	%p22, %r139, %r4;
	@%p22 bra 	$L__BB1_36;
	ld.global.u32 	%r140, [%rd11+3072];
	add.s32 	%r141, %r140, 1;
	st.global.u32 	[%rd12+3072], %r141;
$L__BB1_36:
	add.s32 	%r163, %r163, 8;
	setp.ne.s32 	%p23, %r163, %r164;
	@%p23 bra 	$L__BB1_20;
$L__BB1_37:
	setp.eq.s32 	%p24, %r14, 0;
	@%p24 bra 	$L__BB1_58;
	and.b32  	%r24, %r49, 3;
	setp.lt.u32 	%p25, %r14, 4;
	@%p25 bra 	$L__BB1_48;
	shl.b32 	%r142, %r164, 7;
	add.s32 	%r25, %r142, %r6;
	setp.ge.s32 	%p26, %r25, %r4;
	@%p26 bra 	$L__BB1_41;
	mul.wide.s32 	%rd43, %r25, 4;
	add.s64 	%rd44, %rd6, %rd43;
	ld.global.u32 	%r143, [%rd44];
	add.s32 	%r144, %r143, 1;
	add.s64 	%rd45, %rd7, %rd43;
	st.global.u32 	[%rd45], %r144;
$L__BB1_41:
	add.s32 	%r26, %r25, 128;
	setp.ge.s32 	%p27, %r26, %r4;
	@%p27 bra 	$L__BB1_43;
	mul.wide.s32 	%rd46, %r26, 4;
	add.s64 	%rd47, %rd6, %rd46;
	ld.global.u32 	%r145, [%rd47];
	add.s32 	%r146, %r145, 1;
	add.s64 	%rd48, %rd7, %rd46;
	st.global.u32 	[%rd48], %r146;
$L__BB1_43:
	add.s32 	%r27, %r25, 256;
	setp.ge.s32 	%p28, %r27, %r4;
	@%p28 bra 	$L__BB1_45;
	mul.wide.s32 	%rd49, %r27, 4;
	add.s64 	%rd50, %rd6, %rd49;
	ld.global.u32 	%r147, [%rd50];
	add.s32 	%r148, %r147, 1;
	add.s64 	%rd51, %rd7, %rd49;
	st.global.u32 	[%rd51], %r148;
$L__BB1_45:
	add.s32 	%r28, %r25, 384;
	setp.ge.s32 	%p29, %r28, %r4;
	@%p29 bra 	$L__BB1_47;
	mul.wide.s32 	%rd52, %r28, 4;
	add.s64 	%rd53, %rd6, %rd52;
	ld.global.u32 	%r149, [%rd53];
	add.s32 	%r150, %r149, 1;
	add.s64 	%rd54, %rd7, %rd52;
	st.global.u32 	[%rd54], %r150;
$L__BB1_47:
	add.s32 	%r164, %r164, 4;
$L__BB1_48:
	setp.eq.s32 	%p30, %r24, 0;
	@%p30 bra 	$L__BB1_58;
	setp.eq.s32 	%p31, %r24, 1;
	@%p31 bra 	$L__BB1_55;
	shl.b32 	%r151, %r164, 7;
	add.s32 	%r31, %r151, %r6;
	setp.ge.s32 	%p32, %r31, %r4;
	@%p32 bra 	$L__BB1_52;
	mul.wide.s32 	%rd55, %r31, 4;
	add.s64 	%rd56, %rd6, %rd55;
	ld.global.u32 	%r152, [%rd56];
	add.s32 	%r153, %r152, 1;
	add.s64 	%rd57, %rd7, %rd55;
	st.global.u32 	[%rd57], %r153;
$L__BB1_52:
	add.s32 	%r32, %r31, 128;
	setp.ge.s32 	%p33, %r32, %r4;
	@%p33 bra 	$L__BB1_54;
	mul.wide.s32 	%rd58, %r32, 4;
	add.s64 	%rd59, %rd6, %rd58;
	ld.global.u32 	%r154, [%rd59];
	add.s32 	%r155, %r154, 1;
	add.s64 	%rd60, %rd7, %rd58;
	st.global.u32 	[%rd60], %r155;
$L__BB1_54:
	add.s32 	%r164, %r164, 2;
$L__BB1_55:
	and.b32  	%r156, %r49, 1;
	setp.eq.b32 	%p34, %r156, 1;
	not.pred 	%p35, %p34;
	@%p35 bra 	$L__BB1_58;
	shl.b32 	%r157, %r164, 7;
	add.s32 	%r35, %r157, %r6;
	setp.ge.s32 	%p36, %r35, %r4;
	@%p36 bra 	$L__BB1_58;
	mul.wide.s32 	%rd61, %r35, 4;
	add.s64 	%rd62, %rd6, %rd61;
	ld.global.u32 	%r158, [%rd62];
	add.s32 	%r159, %r158, 1;
	add.s64 	%rd63, %rd7, %rd61;
	st.global.u32 	[%rd63], %r159;
$L__BB1_58:
	ret;

}
	// .globl	_ZN3cub18CUB_300001_SM_10006detail9transform16transform_kernelINS2_10policy_hubILb1EN4cuda3std3__45tupleIJN6thrust24THRUST_300001_SM_1000_NS6detail15normal_iteratorINSA_10device_ptrIiEEEEEEEE10policy1000El7plusOneIiESF_JPiEEEvT0_iT1_T2_DpNS2_10kernel_argIT3_EE
.visible .entry _ZN3cub18CUB_300001_SM_10006detail9transform16transform_kernelINS2_10policy_hubILb1EN4cuda3std3__45tupleIJN6thrust24THRUST_300001_SM_1000_NS6detail15normal_iteratorINSA_10device_ptrIiEEEEEEEE10policy1000El7plusOneIiESF_JPiEEEvT0_iT1_T2_DpNS2_10kernel_argIT3_EE(
	.param .u64 _ZN3cub18CUB_300001_SM_10006detail9transform16transform_kernelINS2_10policy_hubILb1EN4cuda3std3__45tupleIJN6thrust24THRUST_300001_SM_1000_NS6detail15normal_iteratorINSA_10device_ptrIiEEEEEEEE10policy1000El7plusOneIiESF_JPiEEEvT0_iT1_T2_DpNS2_10kernel_argIT3_EE_param_0,
	.param .u32 _ZN3cub18CUB_300001_SM_10006detail9transform16transform_kernelINS2_10policy_hubILb1EN4cuda3std3__45tupleIJN6thrust24THRUST_300001_SM_1000_NS6detail15normal_iteratorINSA_10device_ptrIiEEEEEEEE10policy1000El7plusOneIiESF_JPiEEEvT0_iT1_T2_DpNS2_10kernel_argIT3_EE_param_1,
	.param .align 1 .b8 _ZN3cub18CUB_300001_SM_10006detail9transform16transform_kernelINS2_10policy_hubILb1EN4cuda3std3__45tupleIJN6thrust24THRUST_300001_SM_1000_NS6detail15normal_iteratorINSA_10device_ptrIiEEEEEEEE10policy1000El7plusOneIiESF_JPiEEEvT0_iT1_T2_DpNS2_10kernel_argIT3_EE_param_2[1],
	.param .align 8 .b8 _ZN3cub18CUB_300001_SM_10006detail9transform16transform_kernelINS2_10policy_hubILb1EN4cuda3std3__45tupleIJN6thrust24THRUST_300001_SM_1000_NS6detail15normal_iteratorINSA_10device_ptrIiEEEEEEEE10policy1000El7plusOneIiESF_JPiEEEvT0_iT1_T2_DpNS2_10kernel_argIT3_EE_param_3[8],
	.param .align 8 .b8 _ZN3cub18CUB_300001_SM_10006detail9transform16transform_kernelINS2_10policy_hubILb1EN4cuda3std3__45tupleIJN6thrust24THRUST_300001_SM_1000_NS6detail15normal_iteratorINSA_10device_ptrIiEEEEEEEE10policy1000El7plusOneIiESF_JPiEEEvT0_iT1_T2_DpNS2_10kernel_argIT3_EE_param_4[16]
)
.maxntid 128
{
	.reg .pred 	%p<37>;
	.reg .b32 	%r<169>;
	.reg .b64 	%rd<72>;

	ld.param.u64 	%rd16, [_ZN3cub18CUB_300001_SM_10006detail9transform16transform_kernelINS2_10policy_hubILb1EN4cuda3std3__45tupleIJN6thrust24THRUST_300001_SM_1000_NS6detail15normal_iteratorINSA_10device_ptrIiEEEEEEEE10policy1000El7plusOneIiESF_JPiEEEvT0_iT1_T2_DpNS2_10kernel_argIT3_EE_param_0];
	ld.param.u64 	%rd17, [_ZN3cub18CUB_300001_SM_10006detail9transform16transform_kernelINS2_10policy_hubILb1EN4cuda3std3__45tupleIJN6thrust24THRUST_300001_SM_1000_NS6detail15normal_iteratorINSA_10device_ptrIiEEEEEEEE10policy1000El7plusOneIiESF_JPiEEEvT0_iT1_T2_DpNS2_10kernel_argIT3_EE_param_4];
	ld.param.u64 	%rd18, [_ZN3cub18CUB_300001_SM_10006detail9transform16transform_kernelINS2_10policy_hubILb1EN4cuda3std3__45tupleIJN6thrust24THRUST_300001_SM_1000_NS6detail15normal_iteratorINSA_10device_ptrIiEEEEEEEE10policy1000El7plusOneIiESF_JPiEEEvT0_iT1_T2_DpNS2_10kernel_argIT3_EE_param_3];
	ld.param.u32 	%r47, [_ZN3cub18CUB_300001_SM_10006detail9transform16transform_kernelINS2_10policy_hubILb1EN4cuda3std3__45tupleIJN6thrust24THRUST_300001_SM_1000_NS6detail15normal_iteratorINSA_10device_ptrIiEEEEEEEE10policy1000El7plusOneIiESF_JPiEEEvT0_iT1_T2_DpNS2_10kernel_argIT3_EE_param_1];
	cvta.to.global.u64 	%rd1, %rd18;
	cvta.to.global.u64 	%rd2, %rd17;
	shl.b32 	%r1, %r47, 7;
	mov.u32 	%r48, %ctaid.x;
	cvt.u64.u32 	%rd19, %r48;
	cvt.s64.s32 	%rd20, %r1;
	mul.lo.s64 	%rd3, %rd20, %rd19;
	sub.s64 	%rd21, %rd16, %rd3;
	min.s64 	%rd22, %rd21, %rd20;
	cvt.u32.u64 	%r2, %rd22;
	shl.b32 	%r3, %r2, 2;
	mov.u32 	%r4, %tid.x;
	shl.b32 	%r157, %r4, 7;
	setp.ge.s32 	%p1, %r157, %r3;
	@%p1 bra 	$L__BB2_3;
	shl.b64 	%rd23, %rd3, 2;
	add.s64 	%rd24, %rd2, %rd23;
	mul.wide.u32 	%rd25, %r4, 128;
	add.s64 	%rd70, %rd24, %rd25;
$L__BB2_2:
	.pragma "nounroll";
	// begin inline asm
	prefetch.global.L2 [%rd70];
	// end inline asm
	add.s32 	%r157, %r157, 16384;
	add.s64 	%rd70, %rd70, 16384;
	setp.lt.s32 	%p2, %r157, %r3;
	@%p2 bra 	$L__BB2_2;
$L__BB2_3:
	shl.b64 	%rd27, %rd3, 2;
	add.s64 	%rd7, %rd2, %rd27;
	add.s64 	%rd8, %rd1, %rd27;
	setp.eq.s32 	%p3, %r1, %r2;
	@%p3 bra 	$L__BB2_45;
	setp.lt.s32 	%p4, %r47, 1;
	@%p4 bra 	$L__BB2_58;
	and.b32  	%r8, %r47, 7;
	setp.lt.u32 	%p5, %r47, 8;
	mov.b32 	%r166, 0;
	@%p5 bra 	$L__BB2_24;
	and.b32  	%r166, %r47, 2147483640;
	mov.b32 	%r160, 0;
$L__BB2_7:
	.pragma "nounroll";
	shl.b32 	%r51, %r160, 7;
	add.s32 	%r19, %r51, %r4;
	setp.ge.s32 	%p6, %r19, %r2;
	@%p6 bra 	$L__BB2_9;
	mul.wide.u32 	%rd28, %r19, 4;
	add.s64 	%rd29, %rd7, %rd28;
	ld.global.u32 	%r52, [%rd29];
	add.s32 	%r53, %r52, 1;
	add.s64 	%rd30, %rd8, %rd28;
	st.global.u32 	[%rd30], %r53;
$L__BB2_9:
	add.s32 	%r54, %r19, 128;
	setp.ge.s32 	%p7, %r54, %r2;
	mul.wide.s32 	%rd31, %r54, 4;
	add.s64 	%rd12, %rd7, %rd31;
	add.s64 	%rd13, %rd8, %rd31;
	@%p7 bra 	$L__BB2_11;
	ld.global.u32 	%r55, [%rd12];
	add.s32 	%r56, %r55, 1;
	st.global.u32 	[%rd13], %r56;
$L__BB2_11:
	add.s32 	%r57, %r19, 256;
	setp.ge.s32 	%p8, %r57, %r2;
	@%p8 bra 	$L__BB2_13;
	ld.global.u32 	%r58, [%rd12+512];
	add.s32 	%r59, %r58, 1;
	st.global.u32 	[%rd13+512], %r59;
$L__BB2_13:
	add.s32 	%r60, %r19, 384;
	setp.ge.s32 	%p9, %r60, %r2;
	@%p9 bra 	$L__BB2_15;
	ld.global.u32 	%r61, [%rd12+1024];
	add.s32 	%r62, %r61, 1;
	st.global.u32 	[%rd13+1024], %r62;
$L__BB2_15:
	add.s32 	%r63, %r19, 512;
	setp.ge.s32 	%p10, %r63, %r2;
	@%p10 bra 	$L__BB2_17;
	ld.global.u32 	%r64, [%rd12+1536];
	add.s32 	%r65, %r64, 1;
	st.global.u32 	[%rd13+1536], %r65;
$L__BB2_17:
	add.s32 	%r66, %r19, 640;
	setp.ge.s32 	%p11, %r66, %r2;
	@%p11 bra 	$L__BB2_19;
	ld.global.u32 	%r67, [%rd12+2048];
	add.s32 	%r68, %r67, 1;
	st.global.u32 	[%rd13+2048], %r68;
$L__BB2_19:
	add.s32 	%r69, %r19, 768;
	setp.ge.s32 	%p12, %r69, %r2;
	@%p12 bra 	$L__BB2_21;
	ld.global.u32 	%r70, [%rd12+2560];
	add.s32 	%r71, %r70, 1;
	st.global.u32 	[%rd13+2560], %r71;
$L__BB2_21:
	add.s32 	%r72, %r19, 896;
	setp.ge.s32 	%p13, %r72, %r2;
	@%p13 bra 	$L__BB2_23;
	ld.global.u32 	%r73, [%rd12+3072];
	add.s32 	%r74, %r73, 1;
	st.global.u32 	[%rd13+3072], %r74;
$L__BB2_23:
	add.s32 	%r160, %r160, 8;
	setp.eq.s32 	%p14, %r160, %r166;
	@%p14 bra 	$L__BB2_24;
	bra.uni 	$L__BB2_7;
$L__BB2_24:
	setp.eq.s32 	%p15, %r8, 0;
	@%p15 bra 	$L__BB2_58;
	and.b32  	%r35, %r47, 3;
	setp.lt.u32 	%p16, %r8, 4;
	@%p16 bra 	$L__BB2_35;
	shl.b32 	%r75, %r166, 7;
	add.s32 	%r36, %r75, %r4;
	setp.ge.s32 	%p17, %r36, %r2;
	@%p17 bra 	$L__BB2_28;
	mul.wide.s32 	%rd32, %r36, 4;
	add.s64 	%rd33, %rd7, %rd32;
	ld.global.u32 	%r76, [%rd33];
	add.s32 	%r77, %r76, 1;
	add.s64 	%rd34, %rd8, %rd32;
	st.global.u32 	[%rd34], %r77;
$L__BB2_28:
	add.s32 	%r37, %r36, 128;
	setp.ge.s32 	%p18, %r37, %r2;
	@%p18 bra 	$L__BB2_30;
	mul.wide.s32 	%rd35, %r37, 4;
	add.s64 	%rd36, %rd7, %rd35;
	ld.global.u32 	%r78, [%rd36];
	add.s32 	%r79, %r78, 1;
	add.s64 	%rd37, %rd8, %rd35;
	st.global.u32 	[%rd37], %r79;
$L__BB2_30:
	add.s32 	%r38, %r36, 256;
	setp.ge.s32 	%p19, %r38, %r2;
	@%p19 bra 	$L__BB2_32;
	mul.wide.s32 	%rd38, %r38, 4;
	add.s64 	%rd39, %rd7, %rd38;
	ld.global.u32 	%r80, [%rd39];
	add.s32 	%r81, %r80, 1;
	add.s64 	%rd40, %rd8, %rd38;
	st.global.u32 	[%rd40], %r81;
$L__BB2_32:
	add.s32 	%r39, %r36, 384;
	setp.ge.s32 	%p20, %r39, %r2;
	@%p20 bra 	$L__BB2_34;
	mul.wide.s32 	%rd41, %r39, 4;
	add.s64 	%rd42, %rd7, %rd41;
	ld.global.u32 	%r82, [%rd42];
	add.s32 	%r83, %r82, 1;
	add.s64 	%rd43, %rd8, %rd41;
	st.global.u32 	[%rd43], %r83;
$L__BB2_34:
	add.s32 	%r166, %r166, 4;
$L__BB2_35:
	setp.eq.s32 	%p21, %r35, 0;
	@%p21 bra 	$L__BB2_58;
	setp.eq.s32 	%p22, %r35, 1;
	@%p22 bra 	$L__BB2_42;
	shl.b32 	%r84, %r166, 7;
	add.s32 	%r42, %r84, %r4;
	setp.ge.s32 	%p23, %r42, %r2;
	@%p23 bra 	$L__BB2_39;
	mul.wide.s32 	%rd44, %r42, 4;
	add.s64 	%rd45, %rd7, %rd44;
	ld.global.u32 	%r85, [%rd45];
	add.s32 	%r86, %r85, 1;
	add.s64 	%rd46, %rd8, %rd44;
	st.global.u32 	[%rd46], %r86;
$L__BB2_39:
	add.s32 	%r43, %r42, 128;
	setp.ge.s32 	%p24, %r43, %r2;
	@%p24 bra 	$L__BB2_41;
	mul.wide.s32 	%rd47, %r43, 4;
	add.s64 	%rd48, %rd7, %rd47;
	ld.global.u32 	%r87, [%rd48];
	add.s32 	%r88, %r87, 1;
	add.s64 	%rd49, %rd8, %rd47;
	st.global.u32 	[%rd49], %r88;
$L__BB2_41:
	add.s32 	%r166, %r166, 2;
$L__BB2_42:
	and.b32  	%r89, %r47, 1;
	setp.eq.b32 	%p25, %r89, 1;
	not.pred 	%p26, %p25;
	@%p26 bra 	$L__BB2_58;
	shl.b32 	%r90, %r166, 7;
	add.s32 	%r46, %r90, %r4;
	setp.ge.s32 	%p27, %r46, %r2;
	@%p27 bra 	$L__BB2_58;
	mul.wide.s32 	%rd50, %r46, 4;
	add.s64 	%rd51, %rd7, %rd50;
	ld.global.u32 	%r91, [%rd51];
	add.s32 	%r92, %r91, 1;
	add.s64 	%rd52, %rd8, %rd50;
	st.global.u32 	[%rd52], %r92;
	bra.uni 	$L__BB2_58;
$L__BB2_45:
	setp.lt.s32 	%p28, %r47, 1;
	@%p28 bra 	$L__BB2_58;
	and.b32  	%r10, %r47, 15;
	setp.lt.u32 	%p29, %r47, 16;
	mov.b32 	%r162, 0;
	@%p29 bra 	$L__BB2_49;
	and.b32  	%r162, %r47, 2147483632;
	neg.s32 	%r159, %r162;
	add.s32 	%r158, %r4, 1152;
	mul.wide.u32 	%rd53, %r4, 4;
	or.b64  	%rd71, %rd53, 4096;
$L__BB2_48:
	.pragma "nounroll";
	mul.wide.s32 	%rd54, %r158, 4;
	add.s64 	%rd55, %rd54, 1536;
	add.s64 	%rd56, %rd7, %rd71;
	ld.global.u32 	%r94, [%rd56+-4096];
	add.s32 	%r95, %r94, 1;
	add.s64 	%rd57, %rd8, %rd71;
	st.global.u32 	[%rd57+-4096], %r95;
	ld.global.u32 	%r96, [%rd56+-3584];
	add.s32 	%r97, %r96, 1;
	st.global.u32 	[%rd57+-3584], %r97;
	ld.global.u32 	%r98, [%rd56+-3072];
	add.s32 	%r99, %r98, 1;
	st.global.u32 	[%rd57+-3072], %r99;
	ld.global.u32 	%r100, [%rd56+-2560];
	add.s32 	%r101, %r100, 1;
	st.global.u32 	[%rd57+-2560], %r101;
	ld.global.u32 	%r102, [%rd56+-2048];
	add.s32 	%r103, %r102, 1;
	st.global.u32 	[%rd57+-2048], %r103;
	ld.global.u32 	%r104, [%rd56+-1536];
	add.s32 	%r105, %r104, 1;
	st.global.u32 	[%rd57+-1536], %r105;
	ld.global.u32 	%r106, [%rd56+-1024];
	add.s32 	%r107, %r106, 1;
	st.global.u32 	[%rd57+-1024], %r107;
	ld.global.u32 	%r108, [%rd56+-512];
	add.s32 	%r109, %r108, 1;
	st.global.u32 	[%rd57+-512], %r109;
	ld.global.u32 	%r110, [%rd56];
	add.s32 	%r111, %r110, 1;
	st.global.u32 	[%rd57], %r111;
	add.s64 	%rd58, %rd7, %rd55;
	ld.global.u32 	%r112, [%rd58+-1536];
	add.s32 	%r113, %r112, 1;
	add.s64 	%rd59, %rd8, %rd55;
	st.global.u32 	[%rd59+-1536], %r113;
	ld.global.u32 	%r114, [%rd58+-1024];
	add.s32 	%r115, %r114, 1;
	st.global.u32 	[%rd59+-1024], %r115;
	ld.global.u32 	%r116, [%rd58+-512];
	add.s32 	%r117, %r116, 1;
	st.global.u32 	[%rd59+-512], %r117;
	ld.global.u32 	%r118, [%rd58];
	add.s32 	%r119, %r118, 1;
	st.global.u32 	[%rd59], %r119;
	ld.global.u32 	%r120, [%rd58+512];
	add.s32 	%r121, %r120, 1;
	st.global.u32 	[%rd59+512], %r121;
	ld.global.u32 	%r122, [%rd58+1024];
	add.s32 	%r123, %r122, 1;
	st.global.u32 	[%rd59+1024], %r123;
	ld.global.u32 	%r124, [%rd58+1536];
	add.s32 	%r125, %r124, 1;
	st.global.u32 	[%rd59+1536], %r125;
	add.s32 	%r159, %r159, 16;
	add.s32 	%r158, %r158, 2048;
	add.s64 	%rd71, %rd71, 8192;
	setp.eq.s32 	%p30, %r159, 0;
	@%p30 bra 	$L__BB2_49;
	bra.uni 	$L__BB2_48;
$L__BB2_49:
	setp.eq.s32 	%p31, %r10, 0;
	@%p31 bra 	$L__BB2_58;
	and.b32  	%r22, %r47, 7;
	setp.lt.u32 	%p32, %r10, 8;
	@%p32 bra 	$L__BB2_52;
	shl.b32 	%r126, %r162, 7;
	add.s32 	%r127, %r126, %r4;
	mul.wide.s32 	%rd60, %r127, 4;
	add.s64 	%rd61, %rd7, %rd60;
	ld.global.u32 	%r128, [%rd61];
	add.s32 	%r129, %r128, 1;
	add.s64 	%rd62, %rd8, %rd60;
	st.global.u32 	[%rd62], %r129;
	ld.global.u32 	%r130, [%rd61+512];
	add.s32 	%r131, %r130, 1;
	st.global.u32 	[%rd62+512], %r131;
	ld.global.u32 	%r132, [%rd61+1024];
	add.s32 	%r133, %r132, 1;
	st.global.u32 	[%rd62+1024], %r133;
	ld.global.u32 	%r134, [%rd61+1536];
	add.s32 	%r135, %r134, 1;
	st.global.u32 	[%rd62+1536], %r135;
	ld.global.u32 	%r136, [%rd61+2048];
	add.s32 	%r137, %r136, 1;
	st.global.u32 	[%rd62+2048], %r137;
	ld.global.u32 	%r138, [%rd61+2560];
	add.s32 	%r139, %r138, 1;
	st.global.u32 	[%rd62+2560], %r139;
	ld.global.u32 	%r140, [%rd61+3072];
	add.s32 	%r141, %r140, 1;
	st.global.u32 	[%rd62+3072], %r141;
	ld.global.u32 	%r142, [%rd61+3584];
	add.s32 	%r143, %r142, 1;
	st.global.u32 	[%rd62+3584], %r143;
	add.s32 	%r162, %r162, 8;
$L__BB2_52:
	setp.eq.s32 	%p33, %r22, 0;
	@%p33 bra 	$L__BB2_58;
	and.b32  	%r25, %r47, 3;
	setp.lt.u32 	%p34, %r22, 4;
	@%p34 bra 	$L__BB2_55;
	shl.b32 	%r144, %r162, 7;
	add.s32 	%r145, %r144, %r4;
	mul.wide.s32 	%rd63, %r145, 4;
	add.s64 	%rd64, %rd7, %rd63;
	ld.global.u32 	%r146, [%rd64];
	add.s32 	%r147, %r146, 1;
	add.s64 	%rd65, %rd8, %rd63;
	st.global.u32 	[%rd65], %r147;
	ld.global.u32 	%r148, [%rd64+512];
	add.s32 	%r149, %r148, 1;
	st.global.u32 	[%rd65+512], %r149;
	ld.global.u32 	%r150, [%rd64+1024];
	add.s32 	%r151, %r150, 1;
	st.global.u32 	[%rd65+1024], %r151;
	ld.global.u32 	%r152, [%rd64+1536];
	add.s32 	%r153, %r152, 1;
	st.global.u32 	[%rd65+1536], %r153;
	add.s32 	%r162, %r162, 4;
$L__BB2_55:
	setp.eq.s32 	%p35, %r25, 0;
	@%p35 bra 	$L__BB2_58;
	shl.b32 	%r154, %r162, 7;
	add.s32 	%r165, %r4, %r154;
	neg.s32 	%r164, %r25;
$L__BB2_57:
	.pragma "nounroll";
	mul.wide.s32 	%rd67, %r165, 4;
	add.s64 	%rd68, %rd8, %rd67;
	add.s64 	%rd69, %rd7, %rd67;
	ld.global.u32 	%r155, [%rd69];
	add.s32 	%r156, %r155, 1;
	st.global.u32 	[%rd68], %r156;
	add.s32 	%r165, %r165, 128;
	add.s32 	%r164, %r164, 1;
	setp.eq.s32 	%p36, %r164, 0;
	@%p36 bra 	$L__BB2_58;
	bra.uni 	$L__BB2_57;
$L__BB2_58:
	ret;

}


// ===== COMPILED SASS (sm_100) =====

	.target	sm_100

	.elftype	@"ET_EXEC"


//--------------------- .note.nv.tkinfo           --------------------------
	.section	.note.nv.tkinfo,"",@"SHT_NOTE"
	.sectionflags	@"SHF_NOTE_NV_TKINFO"
	.tkinfo
        /*0018*/ 	.word	0x00000002
        /*0030*/ 	.string	""
        /*0030*/ 	.string	"ptxas"
        /*0030*/ 	.string	"Cuda compilation tools, release 13.0, V13.0.88"
        /*0030*/ 	.string	"Build cuda_13.0.r13.0/compiler.36424714_0"
        /*0030*/ 	.string	"-arch sm_100 -m 64 "



//--------------------- .note.nv.cuinfo           --------------------------
	.section	.note.nv.cuinfo,"",@"SHT_NOTE"
	.sectionflags	@"SHF_NOTE_NV_CUINFO"
        /*0018*/ 	.short	0x0002
        /*001a*/ 	.short	0x0064
        /*001c*/ 	.short	0x0082
	.zero		2


//--------------------- .nv.info                  --------------------------
	.section	.nv.info,"",@"SHT_CUDA_INFO"
	.align	4


	//----- nvinfo : EIATTR_REGCOUNT
	.align		4
        /*0000*/ 	.byte	0x04, 0x2f
        /*0002*/ 	.short	(.L_46 - .L_45)
	.align		4
.L_45:
        /*0004*/ 	.word	index@(_ZN3cub18CUB_300001_SM_10006detail11EmptyKernelIvEEvv)
        /*0008*/ 	.word	0x00000004


	//----- nvinfo : EIATTR_FRAME_SIZE
	.align		4
.L_46:
        /*000c*/ 	.byte	0x04, 0x11
        /*000e*/ 	.short	(.L_48 - .L_47)
	.align		4
.L_47:
        /*0010*/ 	.word	index@(_ZN3cub18CUB_300001_SM_10006detail11EmptyKernelIvEEvv)
        /*0014*/ 	.word	0x00000000


	//----- nvinfo : EIATTR_REGCOUNT
	.align		4
.L_48:
        /*0018*/ 	.byte	0x04, 0x2f
        /*001a*/ 	.short	(.L_50 - .L_49)
	.align		4
.L_49:
        /*001c*/ 	.word	index@(_ZN3cub18CUB_300001_SM_10006detail9transform16transform_kernelINS2_10policy_hubILb1EN4cuda3std3__45tupleIJN6thrust24THRUST_300001_SM_1000_NS6detail15normal_iteratorINSA_10device_ptrIiEEEEEEEE10policy1000Ei7plusOneIiESF_JPiEEEvT0_iT1_T2_DpNS2_10kernel_argIT3_EE)
        /*0020*/ 	.word	0x0000001c


	//----- nvinfo : EIATTR_FRAME_SIZE
	.align		4
.L_50:
        /*0024*/ 	.byte	0x04, 0x11
        /*0026*/ 	.short	(.L_52 - .L_51)
	.align		4
.L_51:
        /*0028*/ 	.word	index@(_ZN3cub18CUB_300001_SM_10006detail9transform16transform_kernelINS2_10policy_hubILb1EN4cuda3std3__45tupleIJN6thrust24THRUST_300001_SM_1000_NS6detail15normal_iteratorINSA_10device_ptrIiEEEEEEEE10policy1000Ei7plusOneIiESF_JPiEEEvT0_iT1_T2_DpNS2_10kernel_argIT3_EE)
        /*002c*/ 	.word	0x00000000


	//----- nvinfo : EIATTR_REGCOUNT
	.align		4
.L_52:
        /*0030*/ 	.byte	0x04, 0x2f
        /*0032*/ 	.short	(.L_54 - .L_53)
	.align		4
.L_53:
        /*0034*/ 	.word	index@(_ZN3cub18CUB_300001_SM_10006detail9transform16transform_kernelINS2_10policy_hubILb1EN4cuda3std3__45tupleIJN6thrust24THRUST_300001_SM_1000_NS6detail15normal_iteratorINSA_10device_ptrIiEEEEEEEE10policy1000El7plusOneIiESF_JPiEEEvT0_iT1_T2_DpNS2_10kernel_argIT3_EE)
        /*0038*/ 	.word	0x0000001c


	//----- nvinfo : EIATTR_FRAME_SIZE
	.align		4
.L_54:
        /*003c*/ 	.byte	0x04, 0x11
        /*003e*/ 	.short	(.L_56 - .L_55)
	.align		4
.L_55:
        /*0040*/ 	.word	index@(_ZN3cub18CUB_300001_SM_10006detail9transform16transform_kernelINS2_10policy_hubILb1EN4cuda3std3__45tupleIJN6thrust24THRUST_300001_SM_1000_NS6detail15normal_iteratorINSA_10device_ptrIiEEEEEEEE10policy1000El7plusOneIiESF_JPiEEEvT0_iT1_T2_DpNS2_10kernel_argIT3_EE)
        /*0044*/ 	.word	0x00000000


	//----- nvinfo : EIATTR_MIN_STACK_SIZE
	.align		4
.L_56:
        /*0048*/ 	.byte	0x04, 0x12
        /*004a*/ 	.short	(.L_58 - .L_57)
	.align		4
.L_57:
        /*004c*/ 	.word	index@(_ZN3cub18CUB_300001_SM_10006detail9transform16transform_kernelINS2_10policy_hubILb1EN4cuda3std3__45tupleIJN6thrust24THRUST_300001_SM_1000_NS6detail15normal_iteratorINSA_10device_ptrIiEEEEEEEE10policy1000El7plusOneIiESF_JPiEEEvT0_iT1_T2_DpNS2_10kernel_argIT3_EE)
        /*0050*/ 	.word	0x00000000


	//----- nvinfo : EIATTR_MIN_STACK_SIZE
	.align		4
.L_58:
        /*0054*/ 	.byte	0x04, 0x12
        /*0056*/ 	.short	(.L_60 - .L_59)
	.align		4
.L_59:
        /*0058*/ 	.word	index@(_ZN3cub18CUB_300001_SM_10006detail9transform16transform_kernelINS2_10policy_hubILb1EN4cuda3std3__45tupleIJN6thrust24THRUST_300001_SM_1000_NS6detail15normal_iteratorINSA_10device_ptrIiEEEEEEEE10policy1000Ei7plusOneIiESF_JPiEEEvT0_iT1_T2_DpNS2_10kernel_argIT3_EE)
        /*005c*/ 	.word	0x00000000


	//----- nvinfo : EIATTR_MIN_STACK_SIZE
	.align		4
.L_60:
        /*0060*/ 	.byte	0x04, 0x12
        /*0062*/ 	.short	(.L_62 - .L_61)
	.align		4
.L_61:
        /*0064*/ 	.word	index@(_ZN3cub18CUB_300001_SM_10006detail11EmptyKernelIvEEvv)
        /*0068*/ 	.word	0x00000000
.L_62:


//--------------------- .nv.compat                --------------------------
	.section	.nv.compat,"",@"SHT_CUDA_COMPAT_INFO"
	.align	4
        /*0000*/ 	.byte	0x02, 0x09, 0x00, 0x00, 0x02, 0x02, 0x01, 0x00, 0x02, 0x05, 0x05, 0x00, 0x03, 0x07, 0x01, 0x01
        /*0010*/ 	.byte	0x02, 0x03, 0x00, 0x00, 0x02, 0x06, 0x01, 0x00, 0x04, 0x0b, 0x08, 0x00, 0x09, 0x00, 0x00, 0x00
        /*0020*/ 	.byte	0x00, 0x00, 0x00, 0x00


//--------------------- .nv.info._ZN3cub18CUB_300001_SM_10006detail9transform16transform_kernelINS2_10policy_hubILb1EN4cuda3std3__45tupleIJN6thrust24THRUST_300001_SM_1000_NS6detail15normal_iteratorINSA_10device_ptrIiEEEEEEEE10policy1000El7plusOneIiESF_JPiEEEvT0_iT1_T2_DpNS2_10kernel_argIT3_EE --------------------------
	.section	.nv.info._ZN3cub18CUB_300001_SM_10006detail9transform16transform_kernelINS2_10policy_hubILb1EN4cuda3std3__45tupleIJN6thrust24THRUST_300001_SM_1000_NS6detail15normal_iteratorINSA_10device_ptrIiEEEEEEEE10policy1000El7plusOneIiESF_JPiEEEvT0_iT1_T2_DpNS2_10kernel_argIT3_EE,"",@"SHT_CUDA_INFO"
	.sectionflags	@""
	.align	4


	//----- nvinfo : EIATTR_CUDA_API_VERSION
	.align		4
        /*0000*/ 	.byte	0x04, 0x37
        /*0002*/ 	.short	(.L_64 - .L_63)
.L_63:
        /*0004*/ 	.word	0x00000082


	//----- nvinfo : EIATTR_KPARAM_INFO
	.align		4
.L_64:
        /*0008*/ 	.byte	0x04, 0x17
        /*000a*/ 	.short	(.L_66 - .L_65)
.L_65:
        /*000c*/ 	.word	0x00000000
        /*0010*/ 	.short	0x0004
        /*0012*/ 	.short	0x0018
        /*0014*/ 	.byte	0x00, 0xf0, 0x41, 0x00


	//----- nvinfo : EIATTR_KPARAM_INFO
	.align		4
.L_66:
        /*0018*/ 	.byte	0x04, 0x17
        /*001a*/ 	.short	(.L_68 - .L_67)
.L_67:
        /*001c*/ 	.word	0x00000000
        /*0020*/ 	.short	0x0003
        /*0022*/ 	.short	0x0010
        /*0024*/ 	.byte	0x00, 0xf0, 0x21, 0x00


	//----- nvinfo : EIATTR_KPARAM_INFO
	.align		4
.L_68:
        /*0028*/ 	.byte	0x04, 0x17
        /*002a*/ 	.short	(.L_70 - .L_69)
.L_69:
        /*002c*/ 	.word	0x00000000
        /*0030*/ 	.short	0x0002
        /*0032*/ 	.short	0x000c
        /*0034*/ 	.byte	0x00, 0xf0, 0x05, 0x00


	//----- nvinfo : EIATTR_KPARAM_INFO
	.align		4
.L_70:
        /*0038*/ 	.byte	0x04, 0x17
        /*003a*/ 	.short	(.L_72 - .L_71)
.L_71:
        /*003c*/ 	.word	0x00000000
        /*0040*/ 	.short	0x0001
        /*0042*/ 	.short	0x0008
        /*0044*/ 	.byte	0x00, 0xf0, 0x11, 0x00


	//----- nvinfo : EIATTR_KPARAM_INFO
	.align		4
.L_72:
        /*0048*/ 	.byte	0x04, 0x17
        /*004a*/ 	.short	(.L_74 - .L_73)
.L_73:
        /*004c*/ 	.word	0x00000000
        /*0050*/ 	.short	0x0000
        /*0052*/ 	.short	0x0000
        /*0054*/ 	.byte	0x00, 0xf0, 0x21, 0x00


	//----- nvinfo : EIATTR_SPARSE_MMA_MASK
	.align		4
.L_74:
        /*0058*/ 	.byte	0x03, 0x50
        /*005a*/ 	.short	0x0000


	//----- nvinfo : EIATTR_MAXREG_COUNT
	.align		4
        /*005c*/ 	.byte	0x03, 0x1b
        /*005e*/ 	.short	0x00ff


	//----- nvinfo : EIATTR_MERCURY_ISA_VERSION
	.align		4
        /*0060*/ 	.byte	0x03, 0x5f
        /*0062*/ 	.short	0x0101


	//----- nvinfo : EIATTR_VRC_CTA_INIT_COUNT
	.align		4
        /*0064*/ 	.byte	0x02, 0x4a
	.zero		1
	.zero		1


	//----- nvinfo : EIATTR_EXIT_INSTR_OFFSETS
	.align		4
        /*0068*/ 	.byte	0x04, 0x1c
        /*006a*/ 	.short	(.L_76 - .L_75)


	//   ....[0]....
.L_75:
        /*006c*/ 	.word	0x000002a0


	//   ....[1]....
        /*0070*/ 	.word	0x00000a30


	//   ....[2]....
        /*0074*/ 	.word	0x00000c60


	//   ....[3]....
        /*0078*/ 	.word	0x00000da0


	//   ....[4]....
        /*007c*/ 	.word	0x00000dd0


	//   ....[5]....
        /*0080*/ 	.word	0x00000e30


	//   ....[6]....
        /*0084*/ 	.word	0x00000e50


	//   ....[7]....
        /*0088*/ 	.word	0x00001310


	//   ....[8]....
        /*008c*/ 	.word	0x00001520


	//   ....[9]....
        /*0090*/ 	.word	0x00001670


	//   ....[10]....
        /*0094*/ 	.word	0x00001710


	//----- nvinfo : EIATTR_MAX_THREADS
	.align		4
.L_76:
        /*0098*/ 	.byte	0x04, 0x05
        /*009a*/ 	.short	(.L_78 - .L_77)
.L_77:
        /*009c*/ 	.word	0x00000080
        /*00a0*/ 	.word	0x00000001
        /*00a4*/ 	.word	0x00000001


	//----- nvinfo : EIATTR_CRS_STACK_SIZE
	.align		4
.L_78:
        /*00a8*/ 	.byte	0x04, 0x1e
        /*00aa*/ 	.short	(.L_80 - .L_79)
.L_79:
        /*00ac*/ 	.word	0x00000000


	//----- nvinfo : EIATTR_CBANK_PARAM_SIZE
	.align		4
.L_80:
        /*00b0*/ 	.byte	0x03, 0x19
        /*00b2*/ 	.short	0x0028


	//----- nvinfo : EIATTR_PARAM_CBANK
	.align		4
        /*00b4*/ 	.byte	0x04, 0x0a
        /*00b6*/ 	.short	(.L_82 - .L_81)
	.align		4
.L_81:
        /*00b8*/ 	.word	index@(.nv.constant0._ZN3cub18CUB_300001_SM_10006detail9transform16transform_kernelINS2_10policy_hubILb1EN4cuda3std3__45tupleIJN6thrust24THRUST_300001_SM_1000_NS6detail15normal_iteratorINSA_10device_ptrIiEEEEEEEE10policy1000El7plusOneIiESF_JPiEEEvT0_iT1_T2_DpNS2_10kernel_argIT3_EE)
        /*00bc*/ 	.short	0x0380
        /*00be*/ 	.short	0x0028


	//----- nvinfo : EIATTR_SW_WAR
	.align		4
.L_82:
        /*00c0*/ 	.byte	0x04, 0x36
        /*00c2*/ 	.short	(.L_84 - .L_83)
.L_83:
        /*00c4*/ 	.word	0x00000008
.L_84:


//--------------------- .nv.info._ZN3cub18CUB_300001_SM_10006detail9transform16transform_kernelINS2_10policy_hubILb1EN4cuda3std3__45tupleIJN6thrust24THRUST_300001_SM_1000_NS6detail15normal_iteratorINSA_10device_ptrIiEEEEEEEE10policy1000Ei7plusOneIiESF_JPiEEEvT0_iT1_T2_DpNS2_10kernel_argIT3_EE --------------------------
	.section	.nv.info._ZN3cub18CUB_300001_SM_10006detail9transform16transform_kernelINS2_10policy_hubILb1EN4cuda3std3__45tupleIJN6thrust24THRUST_300001_SM_1000_NS6detail15normal_iteratorINSA_10device_ptrIiEEEEEEEE10policy1000Ei7plusOneIiESF_JPiEEEvT0_iT1_T2_DpNS2_10kernel_argIT3_EE,"",@"SHT_CUDA_INFO"
	.sectionflags	@""
	.align	4


	//----- nvinfo : EIATTR_CUDA_API_VERSION
	.align		4
        /*0000*/ 	.byte	0x04, 0x37
        /*0002*/ 	.short	(.L_86 - .L_85)
.L_85:
        /*0004*/ 	.word	0x00000082


	//----- nvinfo : EIATTR_KPARAM_INFO
	.align		4
.L_86:
        /*0008*/ 	.byte	0x04, 0x17
        /*000a*/ 	.short	(.L_88 - .L_87)
.L_87:
        /*000c*/ 	.word	0x00000000
        /*0010*/ 	.short	0x0004
        /*0012*/ 	.short	0x0018
        /*0014*/ 	.byte	0x00, 0xf0, 0x41, 0x00


	//----- nvinfo : EIATTR_KPARAM_INFO
	.align		4
.L_88:
        /*0018*/ 	.byte	0x04, 0x17
        /*001a*/ 	.short	(.L_90 - .L_89)
.L_89:
        /*001c*/ 	.word	0x00000000
        /*0020*/ 	.short	0x0003
        /*0022*/ 	.short	0x0010
        /*0024*/ 	.byte	0x00, 0xf0, 0x21, 0x00


	//----- nvinfo : EIATTR_KPARAM_INFO
	.align		4
.L_90:
        /*0028*/ 	.byte	0x04, 0x17
        /*002a*/ 	.short	(.L_92 - .L_91)
.L_91:
        /*002c*/ 	.word	0x00000000
        /*0030*/ 	.short	0x0002
        /*0032*/ 	.short	0x0008
        /*0034*/ 	.byte	0x00, 0xf0, 0x05, 0x00


	//----- nvinfo : EIATTR_KPARAM_INFO
	.align		4
.L_92:
        /*0038*/ 	.byte	0x04, 0x17
        /*003a*/ 	.short	(.L_94 - .L_93)
.L_93:
        /*003c*/ 	.word	0x00000000
        /*0040*/ 	.short	0x0001
        /*0042*/ 	.short	0x0004
        /*0044*/ 	.byte	0x00, 0xf0, 0x11, 0x00


	//----- nvinfo : EIATTR_KPARAM_INFO
	.align		4
.L_94:
        /*0048*/ 	.byte	0x04, 0x17
        /*004a*/ 	.short	(.L_96 - .L_95)
.L_95:
        /*004c*/ 	.word	0x00000000
        /*0050*/ 	.short	0x0000
        /*0052*/ 	.short	0x0000
        /*0054*/ 	.byte	0x00, 0xf0, 0x11, 0x00


	//----- nvinfo : EIATTR_SPARSE_MMA_MASK
	.align		4
.L_96:
        /*0058*/ 	.byte	0x03, 0x50
        /*005a*/ 	.short	0x0000


	//----- nvinfo : EIATTR_MAXREG_COUNT
	.align		4
        /*005c*/ 	.byte	0x03, 0x1b
        /*005e*/ 	.short	0x00ff


	//----- nvinfo : EIATTR_MERCURY_ISA_VERSION
	.align		4
        /*0060*/ 	.byte	0x03, 0x5f
        /*0062*/ 	.short	0x0101


	//----- nvinfo : EIATTR_VRC_CTA_INIT_COUNT
	.align		4
        /*0064*/ 	.byte	0x02, 0x4a
	.zero		1
	.zero		1


	//----- nvinfo : EIATTR_EXIT_INSTR_OFFSETS
	.align		4
        /*0068*/ 	.byte	0x04, 0x1c
        /*006a*/ 	.short	(.L_98 - .L_97)


	//   ....[0]....
.L_97:
        /*006c*/ 	.word	0x000001f0


	//   ....[1]....
        /*0070*/ 	.word	0x000006b0


	//   ....[2]....
        /*0074*/ 	.word	0x000008d0


	//   ....[3]....
        /*0078*/ 	.word	0x00000a20


	//   ....[4]....
        /*007c*/ 	.word	0x00000ae0


	//   ....[5]....
        /*0080*/ 	.word	0x00000b00


	//   ....[6]....
        /*0084*/ 	.word	0x00000ea0


	//   ....[7]....
        /*0088*/ 	.word	0x000010d0


	//   ....[8]....
        /*008c*/ 	.word	0x00001210


	//   ....[9]....
        /*0090*/ 	.word	0x00001240


	//   ....[10]....
        /*0094*/ 	.word	0x000012a0


	//----- nvinfo : EIATTR_MAX_THREADS
	.align		4
.L_98:
        /*0098*/ 	.byte	0x04, 0x05
        /*009a*/ 	.short	(.L_100 - .L_99)
.L_99:
        /*009c*/ 	.word	0x00000080
        /*00a0*/ 	.word	0x00000001
        /*00a4*/ 	.word	0x00000001


	//----- nvinfo : EIATTR_CRS_STACK_SIZE
	.align		4
.L_100:
        /*00a8*/ 	.byte	0x04, 0x1e
        /*00aa*/ 	.short	(.L_102 - .L_101)
.L_101:
        /*00ac*/ 	.word	0x00000000


	//----- nvinfo : EIATTR_CBANK_PARAM_SIZE
	.align		4
.L_102:
        /*00b0*/ 	.byte	0x03, 0x19
        /*00b2*/ 	.short	0x0028


	//----- nvinfo : EIATTR_PARAM_CBANK
	.align		4
        /*00b4*/ 	.byte	0x04, 0x0a
        /*00b6*/ 	.short	(.L_104 - .L_103)
	.align		4
.L_103:
        /*00b8*/ 	.word	index@(.nv.constant0._ZN3cub18CUB_300001_SM_10006detail9transform16transform_kernelINS2_10policy_hubILb1EN4cuda3std3__45tupleIJN6thrust24THRUST_300001_SM_1000_NS6detail15normal_iteratorINSA_10device_ptrIiEEEEEEEE10policy1000Ei7plusOneIiESF_JPiEEEvT0_iT1_T2_DpNS2_10kernel_argIT3_EE)
        /*00bc*/ 	.short	0x0380
        /*00be*/ 	.short	0x0028


	//----- nvinfo : EIATTR_SW_WAR
	.align		4
.L_104:
        /*00c0*/ 	.byte	0x04, 0x36
        /*00c2*/ 	.short	(.L_106 - .L_105)
.L_105:
        /*00c4*/ 	.word	0x00000008
.L_106:


//--------------------- .nv.info._ZN3cub18CUB_300001_SM_10006detail11EmptyKernelIvEEvv --------------------------
	.section	.nv.info._ZN3cub18CUB_300001_SM_10006detail11EmptyKernelIvEEvv,"",@"SHT_CUDA_INFO"
	.sectionflags	@""
	.align	4


	//----- nvinfo : EIATTR_CUDA_API_VERSION
	.align		4
        /*0000*/ 	.byte	0x04, 0x37
        /*0002*/ 	.short	(.L_108 - .L_107)
.L_107:
        /*0004*/ 	.word	0x00000082


	//----- nvinfo : EIATTR_SPARSE_MMA_MASK
	.align		4
.L_108:
        /*0008*/ 	.byte	0x03, 0x50
        /*000a*/ 	.short	0x0000


	//----- nvinfo : EIATTR_MAXREG_COUNT
	.align		4
        /*000c*/ 	.byte	0x03, 0x1b
        /*000e*/ 	.short	0x00ff


	//----- nvinfo : EIATTR_MERCURY_ISA_VERSION
	.align		4
        /*0010*/ 	.byte	0x03, 0x5f
        /*0012*/ 	.short	0x0101


	//----- nvinfo : EIATTR_VRC_CTA_INIT_COUNT
	.align		4
        /*0014*/ 	.byte	0x02, 0x4a
	.zero		1
	.zero		1


	//----- nvinfo : EIATTR_EXIT_INSTR_OFFSETS
	.align		4
        /*0018*/ 	.byte	0x04, 0x1c
        /*001a*/ 	.short	(.L_110 - .L_109)


	//   ....[0]....
.L_109:
        /*001c*/ 	.word	0x00000010


	//----- nvinfo : EIATTR_SW_WAR
	.align		4
.L_110:
        /*0020*/ 	.byte	0x04, 0x36
        /*0022*/ 	.short	(.L_112 - .L_111)
.L_111:
        /*0024*/ 	.word	0x00000008
.L_112:


//--------------------- .nv.callgraph             --------------------------
	.section	.nv.callgraph,"",@"SHT_CUDA_CALLGRAPH"
	.align	4
	.sectionentsize	8
	.align		4
        /*0000*/ 	.word	0x00000000
	.align		4
        /*0004*/ 	.word	0xffffffff
	.align		4
        /*0008*/ 	.word	0x00000000
	.align		4
        /*000c*/ 	.word	0xfffffffe
	.align		4
        /*0010*/ 	.word	0x00000000
	.align		4
        /*0014*/ 	.word	0xfffffffd
	.align		4
        /*0018*/ 	.word	0x00000000
	.align		4
        /*001c*/ 	.word	0xfffffffc


//--------------------- .nv.constant4             --------------------------
	.section	.nv.constant4,"a",@progbits
	.align	8
	.align		8
.nv.constant4:
        /*0000*/ 	.dword	_ZN30_INTERNAL_bede61d4_4_k_cu_main4cuda3std3__45__cpo5beginE
	.align		8
        /*0008*/ 	.dword	_ZN30_INTERNAL_bede61d4_4_k_cu_main4cuda3std3__45__cpo3endE
	.align		8
        /*0010*/ 	.dword	_ZN30_INTERNAL_bede61d4_4_k_cu_main4cuda3std3__45__cpo6cbeginE
	.align		8
        /*0018*/ 	.dword	_ZN30_INTERNAL_bede61d4_4_k_cu_main4cuda3std3__45__cpo4cendE
	.align		8
        /*0020*/ 	.dword	_ZN30_INTERNAL_bede61d4_4_k_cu_main4cuda3std3__45__cpo6rbeginE
	.align		8
        /*0028*/ 	.dword	_ZN30_INTERNAL_bede61d4_4_k_cu_main4cuda3std3__45__cpo4rendE
	.align		8
        /*0030*/ 	.dword	_ZN30_INTERNAL_bede61d4_4_k_cu_main4cuda3std3__45__cpo7crbeginE
	.align		8
        /*0038*/ 	.dword	_ZN30_INTERNAL_bede61d4_4_k_cu_main4cuda3std3__45__cpo5crendE
	.align		8
        /*0040*/ 	.dword	_ZN30_INTERNAL_bede61d4_4_k_cu_main4cuda3std3__432_GLOBAL__N__bede61d4_4_k_cu_main6ignoreE
	.align		8
        /*0048*/ 	.dword	_ZN30_INTERNAL_bede61d4_4_k_cu_main4cuda3std3__419piecewise_constructE
	.align		8
        /*0050*/ 	.dword	_ZN30_INTERNAL_bede61d4_4_k_cu_main4cuda3std3__48in_placeE
	.align		8
        /*0058*/ 	.dword	_ZN30_INTERNAL_bede61d4_4_k_cu_main4cuda3std3__420unreachable_sentinelE
	.align		8
        /*0060*/ 	.dword	_ZN30_INTERNAL_bede61d4_4_k_cu_main4cuda3std3__47nulloptE
	.align		8
        /*0068*/ 	.dword	_ZN30_INTERNAL_bede61d4_4_k_cu_main4cuda3std3__48unexpectE
	.align		8
        /*0070*/ 	.dword	_ZN30_INTERNAL_bede61d4_4_k_cu_main4cuda3std6ranges3__45__cpo4swapE
	.align		8
        /*0078*/ 	.dword	_ZN30_INTERNAL_bede61d4_4_k_cu_main4cuda3std6ranges3__45__cpo9iter_moveE
	.align		8
        /*0080*/ 	.dword	_ZN30_INTERNAL_bede61d4_4_k_cu_main4cuda3std6ranges3__45__cpo5beginE
	.align		8
        /*0088*/ 	.dword	_ZN30_INTERNAL_bede61d4_4_k_cu_main4cuda3std6ranges3__45__cpo3endE
	.align		8
        /*0090*/ 	.dword	_ZN30_INTERNAL_bede61d4_4_k_cu_main4cuda3std6ranges3__45__cpo6cbeginE
	.align		8
        /*0098*/ 	.dword	_ZN30_INTERNAL_bede61d4_4_k_cu_main4cuda3std6ranges3__45__cpo4cendE
	.align		8
        /*00a0*/ 	.dword	_ZN30_INTERNAL_bede61d4_4_k_cu_main4cuda3std6ranges3__45__cpo7advanceE
	.align		8
        /*00a8*/ 	.dword	_ZN30_INTERNAL_bede61d4_4_k_cu_main4cuda3std6ranges3__45__cpo9iter_swapE
	.align		8
        /*00b0*/ 	.dword	_ZN30_INTERNAL_bede61d4_4_k_cu_main4cuda3std6ranges3__45__cpo4nextE
	.align		8
        /*00b8*/ 	.dword	_ZN30_INTERNAL_bede61d4_4_k_cu_main4cuda3std6ranges3__45__cpo4prevE
	.align		8
        /*00c0*/ 	.dword	_ZN30_INTERNAL_bede61d4_4_k_cu_main4cuda3std6ranges3__45__cpo4dataE
	.align		8
        /*00c8*/ 	.dword	_ZN30_INTERNAL_bede61d4_4_k_cu_main4cuda3std6ranges3__45__cpo5cdataE
	.align		8
        /*00d0*/ 	.dword	_ZN30_INTERNAL_bede61d4_4_k_cu_main4cuda3std6ranges3__45__cpo4sizeE
	.align		8
        /*00d8*/ 	.dword	_ZN30_INTERNAL_bede61d4_4_k_cu_main4cuda3std6ranges3__45__cpo5ssizeE
	.align		8
        /*00e0*/ 	.dword	_ZN30_INTERNAL_bede61d4_4_k_cu_main4cuda3std6ranges3__45__cpo8distanceE
	.align		8
        /*00e8*/ 	.dword	_ZN30_INTERNAL_bede61d4_4_k_cu_main6thrust24THRUST_300001_SM_1000_NS8cuda_cub3parE
	.align		8
        /*00f0*/ 	.dword	_ZN30_INTERNAL_bede61d4_4_k_cu_main6thrust24THRUST_300001_SM_1000_NS8cuda_cub10par_nosyncE
	.align		8
        /*00f8*/ 	.dword	_ZN30_INTERNAL_bede61d4_4_k_cu_main6thrust24THRUST_300001_SM_1000_NS6system6detail10sequential3seqE
	.align		8
        /*0100*/ 	.dword	_ZN30_INTERNAL_bede61d4_4_k_cu_main6thrust24THRUST_300001_SM_1000_NS6system3cpp3parE
	.align		8
        /*0108*/ 	.dword	_ZN30_INTERNAL_bede61d4_4_k_cu_main6thrust24THRUST_300001_SM_1000_NS12placeholders2_1E
	.align		8
        /*0110*/ 	.dword	_ZN30_INTERNAL_bede61d4_4_k_cu_main6thrust24THRUST_300001_SM_1000_NS12placeholders2_2E
	.align		8
        /*0118*/ 	.dword	_ZN30_INTERNAL_bede61d4_4_k_cu_main6thrust24THRUST_300001_SM_1000_NS12placeholders2_3E
	.align		8
        /*0120*/ 	.dword	_ZN30_INTERNAL_bede61d4_4_k_cu_main6thrust24THRUST_300001_SM_1000_NS12placeholders2_4E
	.align		8
        /*0128*/ 	.dword	_ZN30_INTERNAL_bede61d4_4_k_cu_main6thrust24THRUST_300001_SM_1000_NS12placeholders2_5E
	.align		8
        /*0130*/ 	.dword	_ZN30_INTERNAL_bede61d4_4_k_cu_main6thrust24THRUST_300001_SM_1000_NS12placeholders2_6E
	.align		8
        /*0138*/ 	.dword	_ZN30_INTERNAL_bede61d4_4_k_cu_main6thrust24THRUST_300001_SM_1000_NS12placeholders2_7E
	.align		8
        /*0140*/ 	.dword	_ZN30_INTERNAL_bede61d4_4_k_cu_main6thrust24THRUST_300001_SM_1000_NS12placeholders2_8E
	.align		8
        /*0148*/ 	.dword	_ZN30_INTERNAL_bede61d4_4_k_cu_main6thrust24THRUST_300001_SM_1000_NS12placeholders2_9E
	.align		8
        /*0150*/ 	.dword	_ZN30_INTERNAL_bede61d4_4_k_cu_main6thrust24THRUST_300001_SM_1000_NS12placeholders3_10E
	.align		8
        /*0158*/ 	.dword	_ZN30_INTERNAL_bede61d4_4_k_cu_main6thrust24THRUST_300001_SM_1000_NS3seqE
	.align		8
        /*0160*/ 	.dword	_ZN30_INTERNAL_bede61d4_4_k_cu_main6thrust24THRUST_300001_SM_1000_NS6deviceE


//--------------------- .text._ZN3cub18CUB_300001_SM_10006detail9transform16transform_kernelINS2_10policy_hubILb1EN4cuda3std3__45tupleIJN6thrust24THRUST_300001_SM_1000_NS6detail15normal_iteratorINSA_10device_ptrIiEEEEEEEE10policy1000El7plusOneIiESF_JPiEEEvT0_iT1_T2_DpNS2_10kernel_argIT3_EE --------------------------
	.section	.text._ZN3cub18CUB_300001_SM_10006detail9transform16transform_kernelINS2_10policy_hubILb1EN4cuda3std3__45tupleIJN6thrust24THRUST_300001_SM_1000_NS6detail15normal_iteratorINSA_10device_ptrIiEEEEEEEE10policy1000El7plusOneIiESF_JPiEEEvT0_iT1_T2_DpNS2_10kernel_argIT3_EE,"ax",@progbits
	.align	128
        .global         _ZN3cub18CUB_300001_SM_10006detail9transform16transform_kernelINS2_10policy_hubILb1EN4cuda3std3__45tupleIJN6thrust24THRUST_300001_SM_1000_NS6detail15normal_iteratorINSA_10device_ptrIiEEEEEEEE10policy1000El7plusOneIiESF_JPiEEEvT0_iT1_T2_DpNS2_10kernel_argIT3_EE
        .type           _ZN3cub18CUB_300001_SM_10006detail9transform16transform_kernelINS2_10policy_hubILb1EN4cuda3std3__45tupleIJN6thrust24THRUST_300001_SM_1000_NS6detail15normal_iteratorINSA_10device_ptrIiEEEEEEEE10policy1000El7plusOneIiESF_JPiEEEvT0_iT1_T2_DpNS2_10kernel_argIT3_EE,@function
        .size           _ZN3cub18CUB_300001_SM_10006detail9transform16transform_kernelINS2_10policy_hubILb1EN4cuda3std3__45tupleIJN6thrust24THRUST_300001_SM_1000_NS6detail15normal_iteratorINSA_10device_ptrIiEEEEEEEE10policy1000El7plusOneIiESF_JPiEEEvT0_iT1_T2_DpNS2_10kernel_argIT3_EE,(.L_x_45 - _ZN3cub18CUB_300001_SM_10006detail9transform16transform_kernelINS2_10policy_hubILb1EN4cuda3std3__45tupleIJN6thrust24THRUST_300001_SM_1000_NS6detail15normal_iteratorINSA_10device_ptrIiEEEEEEEE10policy1000El7plusOneIiESF_JPiEEEvT0_iT1_T2_DpNS2_10kernel_argIT3_EE)
        .other          _ZN3cub18CUB_300001_SM_10006detail9transform16transform_kernelINS2_10policy_hubILb1EN4cuda3std3__45tupleIJN6thrust24THRUST_300001_SM_1000_NS6detail15normal_iteratorINSA_10device_ptrIiEEEEEEEE10policy1000El7plusOneIiESF_JPiEEEvT0_iT1_T2_DpNS2_10kernel_argIT3_EE,@"STO_CUDA_ENTRY STV_DEFAULT"
_ZN3cub18CUB_300001_SM_10006detail9transform16transform_kernelINS2_10policy_hubILb1EN4cuda3std3__45tupleIJN6thrust24THRUST_300001_SM_1000_NS6detail15normal_iteratorINSA_10device_ptrIiEEEEEEEE10policy1000El7plusOneIiESF_JPiEEEvT0_iT1_T2_DpNS2_10kernel_argIT3_EE:
.text._ZN3cub18CUB_300001_SM_10006detail9transform16transform_kernelINS2_10policy_hubILb1EN4cuda3std3__45tupleIJN6thrust24THRUST_300001_SM_1000_NS6detail15normal_iteratorINSA_10device_ptrIiEEEEEEEE10policy1000El7plusOneIiESF_JPiEEEvT0_iT1_T2_DpNS2_10kernel_argIT3_EE:
[----:B------:R-:W-:Y:S08]  /*0000*/  LDC R1, c[0x0][0x37c] ;  /* 0x0000df00ff017b82 */ /* 0x000ff00000000800 */
[----:B------:R-:W0:Y:S01]  /*0010*/  LDC R0, c[0x0][0x388] ;  /* 0x0000e200ff007b82 */ /* 0x000e220000000800 */
[----:B------:R-:W1:Y:S01]  /*0020*/  LDCU.64 UR6, c[0x0][0x380] ;  /* 0x00007000ff0677ac */ /* 0x000e620008000a00 */
[----:B------:R-:W2:Y:S01]  /*0030*/  S2R R7, SR_TID.X ;  /* 0x0000000000077919 */ /* 0x000ea20000002100 */
[----:B------:R-:W-:Y:S05]  /*0040*/  BSSY.RECONVERGENT B0, `(.L_x_0) ;  /* 0x000001a000007945 */ /* 0x000fea0003800200 */
[----:B------:R-:W3:Y:S01]  /*0050*/  S2UR UR4, SR_CTAID.X ;  /* 0x00000000000479c3 */ /* 0x000ee20000002500 */
[----:B0-----:R-:W-:-:S05]  /*0060*/  IMAD.SHL.U32 R5, R0, 0x80, RZ ;  /* 0x0000008000057824 */ /* 0x001fca00078e00ff */
[----:B------:R-:W-:Y:S01]  /*0070*/  SHF.R.S32.HI R4, RZ, 0x1f, R5 ;  /* 0x0000001fff047819 */ /* 0x000fe20000011405 */
[----:B---3--:R-:W-:-:S04]  /*0080*/  IMAD.WIDE.U32 R2, R5, UR4, RZ ;  /* 0x0000000405027c25 */ /* 0x008fc8000f8e00ff */
[----:B------:R-:W-:Y:S01]  /*0090*/  IMAD R13, R4, UR4, RZ ;  /* 0x00000004040d7c24 */ /* 0x000fe2000f8e02ff */
[----:B-1----:R-:W-:Y:S01]  /*00a0*/  IADD3 R6, P1, PT, -R2, UR6, RZ ;  /* 0x0000000602067c10 */ /* 0x002fe2000ff3e1ff */
[----:B--2---:R-:W-:Y:S02]  /*00b0*/  IMAD.SHL.U32 R11, R7, 0x80, RZ ;  /* 0x00000080070b7824 */ /* 0x004fe400078e00ff */
[----:B------:R-:W-:Y:S01]  /*00c0*/  IMAD.IADD R13, R3, 0x1, R13 ;  /* 0x00000001030d7824 */ /* 0x000fe200078e020d */
[----:B------:R-:W-:-:S04]  /*00d0*/  ISETP.LT.U32.AND P0, PT, R6, R5, PT ;  /* 0x000000050600720c */ /* 0x000fc80003f01070 */
[----:B------:R-:W-:-:S04]  /*00e0*/  IADD3.X R9, PT, PT, ~R13, UR7, RZ, P1, !PT ;  /* 0x000000070d097c10 */ /* 0x000fc80008ffe5ff */
[----:B------:R-:W-:-:S04]  /*00f0*/  ISETP.LT.AND.EX P0, PT, R9, R4, PT, P0 ;  /* 0x000000040900720c */ /* 0x000fc80003f01300 */
[----:B------:R-:W-:-:S04]  /*0100*/  SEL R6, R6, R5, P0 ;  /* 0x0000000506067207 */ /* 0x000fc80000000000 */
[----:B------:R-:W-:-:S04]  /*0110*/  SHF.L.U32 R4, R6, 0x2, RZ ;  /* 0x0000000206047819 */ /* 0x000fc800000006ff */
[----:B------:R-:W-:-:S13]  /*0120*/  ISETP.GE.AND P0, PT, R11, R4, PT ;  /* 0x000000040b00720c */ /* 0x000fda0003f06270 */
[----:B------:R-:W-:Y:S05]  /*0130*/  @P0 BRA `(.L_x_1) ;  /* 0x0000000000280947 */ /* 0x000fea0003800000 */
[----:B------:R-:W0:Y:S02]  /*0140*/  LDC.64 R8, c[0x0][0x398] ;  /* 0x0000e600ff087b82 */ /* 0x000e240000000a00 */
[----:B0-----:R-:W-:-:S04]  /*0150*/  LEA R8, P0, R2, R8, 0x2 ;  /* 0x0000000802087211 */ /* 0x001fc800078010ff */
[----:B------:R-:W-:-:S03]  /*0160*/  LEA.HI.X R9, R2, R9, R13, 0x2, P0 ;  /* 0x0000000902097211 */ /* 0x000fc600000f140d */
[----:B------:R-:W-:-:S07]  /*0170*/  IMAD.WIDE.U32 R8, R7, 0x80, R8 ;  /* 0x0000008007087825 */ /* 0x000fce00078e0008 */
.L_x_2:
[----:B------:R-:W-:Y:S01]  /*0180*/  VIADD R11, R11, 0x4000 ;  /* 0x000040000b0b7836 */ /* 0x000fe20000000000 */
[----:B------:R0:W-:Y:S04]  /*0190*/  CCTL.E.PF2 [R8] ;  /* 0x000000000800798f */ /* 0x0001e80000800100 */
[----:B------:R-:W-:Y:S02]  /*01a0*/  ISETP.GE.AND P0, PT, R11, R4, PT ;  /* 0x000000040b00720c */ /* 0x000fe40003f06270 */
[----:B0-----:R-:W-:-:S05]  /*01b0*/  IADD3 R8, P1, PT, R8, 0x4000, RZ ;  /* 0x0000400008087810 */ /* 0x001fca0007f3e0ff */
[----:B------:R-:W-:-:S06]  /*01c0*/  IMAD.X R9, RZ, RZ, R9, P1 ;  /* 0x000000ffff097224 */ /* 0x000fcc00008e0609 */
[----:B------:R-:W-:Y:S05]  /*01d0*/  @!P0 BRA `(.L_x_2) ;  /* 0xfffffffc00e88947 */ /* 0x000fea000383ffff */
.L_x_1:
[----:B------:R-:W-:Y:S05]  /*01e0*/  BSYNC.RECONVERGENT B0 ;  /* 0x0000000000007941 */ /* 0x000fea0003800200 */
.L_x_0:
[----:B------:R-:W0:Y:S01]  /*01f0*/  LDCU.128 UR8, c[0x0][0x390] ;  /* 0x00007200ff0877ac */ /* 0x000e220008000c00 */
[----:B------:R-:W-:Y:S02]  /*0200*/  ISETP.NE.AND P0, PT, R5, R6, PT ;  /* 0x000000060500720c */ /* 0x000fe40003f05270 */
[C---:B------:R-:W-:Y:S01]  /*0210*/  SHF.L.U32 R3, R2.reuse, 0x2, RZ ;  /* 0x0000000202037819 */ /* 0x040fe200000006ff */
[----:B------:R-:W1:Y:S01]  /*0220*/  LDCU.64 UR4, c[0x0][0x358] ;  /* 0x00006b00ff0477ac */ /* 0x000e620008000a00 */
[----:B------:R-:W-:Y:S02]  /*0230*/  SHF.L.U64.HI R8, R2, 0x2, R13 ;  /* 0x0000000202087819 */ /* 0x000fe4000001020d */
[C---:B0-----:R-:W-:Y:S02]  /*0240*/  IADD3 R4, P1, PT, R3.reuse, UR10, RZ ;  /* 0x0000000a03047c10 */ /* 0x041fe4000ff3e0ff */
[----:B------:R-:W-:Y:S02]  /*0250*/  IADD3 R2, P2, PT, R3, UR8, RZ ;  /* 0x0000000803027c10 */ /* 0x000fe4000ff5e0ff */
[----:B------:R-:W-:-:S02]  /*0260*/  IADD3.X R5, PT, PT, R8, UR11, RZ, P1, !PT ;  /* 0x0000000b08057c10 */ /* 0x000fc40008ffe4ff */
[----:B------:R-:W-:Y:S01]  /*0270*/  IADD3.X R3, PT, PT, R8, UR9, RZ, P2, !PT ;  /* 0x0000000908037c10 */ /* 0x000fe200097fe4ff */
[----:B-1----:R-:W-:Y:S08]  /*0280*/  @!P0 BRA `(.L_x_3) ;  /* 0x0000000800ec8947 */ /* 0x002ff00003800000 */
[----:B------:R-:W-:-:S13]  /*0290*/  ISETP.GE.AND P0, PT, R0, 0x1, PT ;  /* 0x000000010000780c */ /* 0x000fda0003f06270 */
[----:B------:R-:W-:Y:S05]  /*02a0*/  @!P0 EXIT ;  /* 0x000000000000894d */ /* 0x000fea0003800000 */
[C---:B------:R-:W-:Y:S01]  /*02b0*/  ISETP.GE.U32.AND P0, PT, R0.reuse, 0x8, PT ;  /* 0x000000080000780c */ /* 0x040fe20003f06070 */
[----:B------:R-:W-:Y:S01]  /*02c0*/  IMAD.MOV.U32 R8, RZ, RZ, RZ ;  /* 0x000000ffff087224 */ /* 0x000fe200078e00ff */
[----:B------:R-:W-:-:S11]  /*02d0*/  LOP3.LUT R18, R0, 0x7, RZ, 0xc0, !PT ;  /* 0x0000000700127812 */ /* 0x000fd600078ec0ff */
[----:B------:R-:W-:Y:S05]  /*02e0*/  @!P0 BRA `(.L_x_4) ;  /* 0x0000000400cc8947 */ /* 0x000fea0003800000 */
[----:B------:R-:W-:-:S13]  /*02f0*/  ISETP.GE.AND P1, PT, R7, R6, PT ;  /* 0x000000060700720c */ /* 0x000fda0003f26270 */
[----:B------:R-:W-:-:S06]  /*0300*/  @!P1 IMAD.WIDE.U32 R8, R7, 0x4, R4 ;  /* 0x0000000407089825 */ /* 0x000fcc00078e0004 */
[----:B------:R-:W2:Y:S01]  /*0310*/  @!P1 LDG.E R8, desc[UR4][R8.64] ;  /* 0x0000000408089981 */ /* 0x000ea2000c1e1900 */
[C---:B------:R-:W-:Y:S02]  /*0320*/  VIADD R17, R7.reuse, 0x80 ;  /* 0x0000008007117836 */ /* 0x040fe40000000000 */
[----:B------:R-:W-:-:S03]  /*0330*/  @!P1 IMAD.WIDE.U32 R12, R7, 0x4, R2 ;  /* 0x00000004070c9825 */ /* 0x000fc600078e0002 */
[C---:B------:R-:W-:Y:S01]  /*0340*/  ISETP.GE.AND P0, PT, R17.reuse, R6, PT ;  /* 0x000000061100720c */ /* 0x040fe20003f06270 */
[----:B------:R-:W-:Y:S01]  /*0350*/  IMAD.WIDE R10, R17, 0x4, R4 ;  /* 0x00000004110a7825 */ /* 0x000fe200078e0204 */
[----:B--2---:R-:W-:-:S05]  /*0360*/  @!P1 IADD3 R15, PT, PT, R8, 0x1, RZ ;  /* 0x00000001080f9810 */ /* 0x004fca0007ffe0ff */
[----:B------:R0:W-:Y:S06]  /*0370*/  @!P1 STG.E desc[UR4][R12.64], R15 ;  /* 0x0000000f0c009986 */ /* 0x0001ec000c101904 */
[----:B------:R-:W2:Y:S01]  /*0380*/  @!P0 LDG.E R14, desc[UR4][R10.64] ;  /* 0x000000040a0e8981 */ /* 0x000ea2000c1e1900 */
[C---:B------:R-:W-:Y:S01]  /*0390*/  VIADD R19, R7.reuse, 0x100 ;  /* 0x0000010007137836 */ /* 0x040fe20000000000 */
[C---:B------:R-:W-:Y:S01]  /*03a0*/  IADD3 R23, PT, PT, R7.reuse, 0x200, RZ ;  /* 0x0000020007177810 */ /* 0x040fe20007ffe0ff */
[----:B------:R-:W-:Y:S01]  /*03b0*/  VIADD R21, R7, 0x180 ;  /* 0x0000018007157836 */ /* 0x000fe20000000000 */
[----:B------:R-:W-:Y:S01]  /*03c0*/  LOP3.LUT R8, R0, 0x7ffffff8, RZ, 0xc0, !PT ;  /* 0x7ffffff800087812 */ /* 0x000fe200078ec0ff */
[----:B------:R-:W-:Y:S01]  /*03d0*/  BSSY.RECONVERGENT B0, `(.L_x_5) ;  /* 0x0000012000007945 */ /* 0x000fe20003800200 */
[-C--:B------:R-:W-:Y:S01]  /*03e0*/  ISETP.GE.AND P6, PT, R19, R6.reuse, PT ;  /* 0x000000061300720c */ /* 0x080fe20003fc6270 */
[----:B------:R-:W-:Y:S01]  /*03f0*/  VIADD R19, R7, 0x280 ;  /* 0x0000028007137836 */ /* 0x000fe20000000000 */
[-C--:B------:R-:W-:Y:S01]  /*0400*/  ISETP.GE.AND P5, PT, R21, R6.reuse, PT ;  /* 0x000000061500720c */ /* 0x080fe20003fa6270 */
[----:B0-----:R-:W-:Y:S01]  /*0410*/  IMAD.WIDE R12, R17, 0x4, R2 ;  /* 0x00000004110c7825 */ /* 0x001fe200078e0202 */
[----:B------:R-:W-:-:S02]  /*0420*/  ISETP.GE.AND P4, PT, R23, R6, PT ;  /* 0x000000061700720c */ /* 0x000fc40003f86270 */
[C---:B------:R-:W-:Y:S01]  /*0430*/  IADD3 R23, PT, PT, R7.reuse, 0x380, RZ ;  /* 0x0000038007177810 */ /* 0x040fe20007ffe0ff */
[----:B------:R-:W-:Y:S01]  /*0440*/  VIADD R21, R7, 0x300 ;  /* 0x0000030007157836 */ /* 0x000fe20000000000 */
[-C--:B------:R-:W-:Y:S02]  /*0450*/  ISETP.GE.AND P3, PT, R19, R6.reuse, PT ;  /* 0x000000061300720c */ /* 0x080fe40003f66270 */
[-C--:B------:R-:W-:Y:S02]  /*0460*/  ISETP.GE.AND P1, PT, R23, R6.reuse, PT ;  /* 0x000000061700720c */ /* 0x080fe40003f26270 */
[----:B------:R-:W-:Y:S01]  /*0470*/  ISETP.GE.AND P2, PT, R21, R6, PT ;  /* 0x000000061500720c */ /* 0x000fe20003f46270 */
[----:B--2---:R-:W-:-:S05]  /*0480*/  @!P0 VIADD R9, R14, 0x1 ;  /* 0x000000010e098836 */ /* 0x004fca0000000000 */
[----:B------:R0:W-:Y:S01]  /*0490*/  @!P0 STG.E desc[UR4][R12.64], R9 ;  /* 0x000000090c008986 */ /* 0x0001e2000c101904 */
[----:B------:R-:W-:Y:S01]  /*04a0*/  ISETP.NE.AND P0, PT, R8, 0x8, PT ;  /* 0x000000080800780c */ /* 0x000fe20003f05270 */
[----:B------:R-:W-:-:S12]  /*04b0*/  @P6 BRA `(.L_x_6) ;  /* 0x00000000000c6947 */ /* 0x000fd80003800000 */
[----:B------:R-:W0:Y:S02]  /*04c0*/  LDG.E R0, desc[UR4][R10.64+0x200] ;  /* 0x000200040a007981 */ /* 0x000e24000c1e1900 */
[----:B0-----:R-:W-:-:S05]  /*04d0*/  VIADD R9, R0, 0x1 ;  /* 0x0000000100097836 */ /* 0x001fca0000000000 */
[----:B------:R1:W-:Y:S02]  /*04e0*/  STG.E desc[UR4][R12.64+0x200], R9 ;  /* 0x000200090c007986 */ /* 0x0003e4000c101904 */
.L_x_6:
[----:B------:R-:W-:Y:S05]  /*04f0*/  BSYNC.RECONVERGENT B0 ;  /* 0x0000000000007941 */ /* 0x000fea0003800200 */
.L_x_5:
[----:B------:R-:W-:Y:S04]  /*0500*/  BSSY.RECONVERGENT B0, `(.L_x_7) ;  /* 0x0000005000007945 */ /* 0x000fe80003800200 */
[----:B------:R-:W-:Y:S05]  /*0510*/  @P5 BRA `(.L_x_8) ;  /* 0x00000000000c5947 */ /* 0x000fea0003800000 */
[----:B------:R-:W0:Y:S02]  /*0520*/  LDG.E R0, desc[UR4][R10.64+0x400] ;  /* 0x000400040a007981 */ /* 0x000e24000c1e1900 */
[----:B01----:R-:W-:-:S05]  /*0530*/  IADD3 R9, PT, PT, R0, 0x1, RZ ;  /* 0x0000000100097810 */ /* 0x003fca0007ffe0ff */
[----:B------:R2:W-:Y:S02]  /*0540*/  STG.E desc[UR4][R12.64+0x400], R9 ;  /* 0x000400090c007986 */ /* 0x0005e4000c101904 */
.L_x_8:
[----:B------:R-:W-:Y:S05]  /*0550*/  BSYNC.RECONVERGENT B0 ;  /* 0x0000000000007941 */ /* 0x000fea0003800200 */
.L_x_7:
[----:B------:R-:W-:Y:S04]  /*0560*/  BSSY.RECONVERGENT B0, `(.L_x_9) ;  /* 0x0000005000007945 */ /* 0x000fe80003800200 */
[----:B------:R-:W-:Y:S05]  /*0570*/  @P4 BRA `(.L_x_10) ;  /* 0x00000000000c4947 */ /* 0x000fea0003800000 */
[----:B------:R-:W0:Y:S02]  /*0580*/  LDG.E R0, desc[UR4][R10.64+0x600] ;  /* 0x000600040a007981 */ /* 0x000e24000c1e1900 */
[----:B012---:R-:W-:-:S05]  /*0590*/  VIADD R9, R0, 0x1 ;  /* 0x0000000100097836 */ /* 0x007fca0000000000 */
[----:B------:R3:W-:Y:S02]  /*05a0*/  STG.E desc[UR4][R12.64+0x600], R9 ;  /* 0x000600090c007986 */ /* 0x0007e4000c101904 */
.L_x_10:
[----:B------:R-:W-:Y:S05]  /*05b0*/  BSYNC.RECONVERGENT B0 ;  /* 0x0000000000007941 */ /* 0x000fea0003800200 */
.L_x_9:
[----:B------:R-:W-:Y:S04]  /*05c0*/  BSSY.RECONVERGENT B0, `(.L_x_11) ;  /* 0x0000005000007945 */ /* 0x000fe80003800200 */
[----:B------:R-:W-:Y:S05]  /*05d0*/  @P3 BRA `(.L_x_12) ;  /* 0x00000000000c3947 */ /* 0x000fea0003800000 */
[----:B------:R-:W0:Y:S02]  /*05e0*/  LDG.E R0, desc[UR4][R10.64+0x800] ;  /* 0x000800040a007981 */ /* 0x000e24000c1e1900 */
[----:B0123--:R-:W-:-:S05]  /*05f0*/  VIADD R9, R0, 0x1 ;  /* 0x0000000100097836 */ /* 0x00ffca0000000000 */
[----:B------:R4:W-:Y:S02]  /*0600*/  STG.E desc[UR4][R12.64+0x800], R9 ;  /* 0x000800090c007986 */ /* 0x0009e4000c101904 */
.L_x_12:
[----:B------:R-:W-:Y:S05]  /*0610*/  BSYNC.RECONVERGENT B0 ;  /* 0x0000000000007941 */ /* 0x000fea0003800200 */
.L_x_11:
[----:B------:R-:W-:Y:S04]  /*0620*/  BSSY.RECONVERGENT B0, `(.L_x_13) ;  /* 0x0000005000007945 */ /* 0x000fe80003800200 */
[----:B------:R-:W-:Y:S05]  /*0630*/  @P2 BRA `(.L_x_14) ;  /* 0x00000000000c2947 */ /* 0x000fea0003800000 */
[----:B------:R-:W0:Y:S02]  /*0640*/  LDG.E R0, desc[UR4][R10.64+0xa00] ;  /* 0x000a00040a007981 */ /* 0x000e24000c1e1900 */
[----:B01234-:R-:W-:-:S05]  /*0650*/  IADD3 R9, PT, PT, R0, 0x1, RZ ;  /* 0x0000000100097810 */ /* 0x01ffca0007ffe0ff */
[----:B------:R0:W-:Y:S02]  /*0660*/  STG.E desc[UR4][R12.64+0xa00], R9 ;  /* 0x000a00090c007986 */ /* 0x0001e4000c101904 */
.L_x_14:
[----:B------:R-:W-:Y:S05]  /*0670*/  BSYNC.RECONVERGENT B0 ;  /* 0x0000000000007941 */ /* 0x000fea0003800200 */
.L_x_13:
[----:B------:R-:W-:Y:S04]  /*0680*/  BSSY.RECONVERGENT B0, `(.L_x_15) ;  /* 0x0000005000007945 */ /* 0x000fe80003800200 */
[----:B------:R-:W-:Y:S05]  /*0690*/  @P1 BRA `(.L_x_16) ;  /* 0x00000000000c1947 */ /* 0x000fea0003800000 */
[----:B------:R-:W0:Y:S02]  /*06a0*/  LDG.E R10, desc[UR4][R10.64+0xc00] ;  /* 0x000c00040a0a7981 */ /* 0x000e24000c1e1900 */
[----:B01234-:R-:W-:-:S05]  /*06b0*/  VIADD R9, R10, 0x1 ;  /* 0x000000010a097836 */ /* 0x01ffca0000000000 */
[----:B------:R0:W-:Y:S02]  /*06c0*/  STG.E desc[UR4][R12.64+0xc00], R9 ;  /* 0x000c00090c007986 */ /* 0x0001e4000c101904 */
.L_x_16:
[----:B------:R-:W-:Y:S05]  /*06d0*/  BSYNC.RECONVERGENT B0 ;  /* 0x0000000000007941 */ /* 0x000fea0003800200 */
.L_x_15:
[----:B------:R-:W-:Y:S05]  /*06e0*/  @!P0 BRA `(.L_x_4) ;  /* 0x0000000000cc8947 */ /* 0x000fea0003800000 */
[----:B------:R-:W-:-:S07]  /*06f0*/  IMAD.MOV.U32 R0, RZ, RZ, 0x8 ;  /* 0x00000008ff007424 */ /* 0x000fce00078e00ff */
.L_x_19:
[----:B01234-:R-:W-:-:S04]  /*0700*/  LEA R9, R0, R7, 0x7 ;  /* 0x0000000700097211 */ /* 0x01ffc800078e38ff */
[----:B------:R-:W-:-:S13]  /*0710*/  ISETP.GE.AND P0, PT, R9, R6, PT ;  /* 0x000000060900720c */ /* 0x000fda0003f06270 */
[----:B------:R-:W-:-:S06]  /*0720*/  @!P0 IMAD.WIDE.U32 R14, R9, 0x4, R4 ;  /* 0x00000004090e8825 */ /* 0x000fcc00078e0004 */
[----:B------:R-:W2:Y:S01]  /*0730*/  @!P0 LDG.E R14, desc[UR4][R14.64] ;  /* 0x000000040e0e8981 */ /* 0x000ea2000c1e1900 */
[C---:B------:R-:W-:Y:S02]  /*0740*/  VIADD R21, R9.reuse, 0x80 ;  /* 0x0000008009157836 */ /* 0x040fe40000000000 */
[----:B------:R-:W-:-:S03]  /*0750*/  @!P0 IMAD.WIDE.U32 R16, R9, 0x4, R2 ;  /* 0x0000000409108825 */ /* 0x000fc600078e0002 */
[C---:B------:R-:W-:Y:S01]  /*0760*/  ISETP.GE.AND P1, PT, R21.reuse, R6, PT ;  /* 0x000000061500720c */ /* 0x040fe20003f26270 */
[----:B------:R-:W-:-:S04]  /*0770*/  IMAD.WIDE R12, R21, 0x4, R4 ;  /* 0x00000004150c7825 */ /* 0x000fc800078e0204 */
[----:B--2---:R-:W-:-:S05]  /*0780*/  @!P0 VIADD R25, R14, 0x1 ;  /* 0x000000010e198836 */ /* 0x004fca0000000000 */
[----:B------:R-:W-:Y:S04]  /*0790*/  @!P0 STG.E desc[UR4][R16.64], R25 ;  /* 0x0000001910008986 */ /* 0x000fe8000c101904 */
[----:B------:R-:W2:Y:S01]  /*07a0*/  @!P1 LDG.E R19, desc[UR4][R12.64] ;  /* 0x000000040c139981 */ /* 0x000ea2000c1e1900 */
[----:B------:R-:W-:-:S04]  /*07b0*/  IADD3 R11, PT, PT, R9, 0x100, RZ ;  /* 0x00000100090b7810 */ /* 0x000fc80007ffe0ff */
[----:B------:R-:W-:Y:S01]  /*07c0*/  ISETP.GE.AND P0, PT, R11, R6, PT ;  /* 0x000000060b00720c */ /* 0x000fe20003f06270 */
[----:B------:R-:W-:-:S04]  /*07d0*/  IMAD.WIDE R10, R21, 0x4, R2 ;  /* 0x00000004150a7825 */ /* 0x000fc800078e0202 */
[----:B--2---:R-:W-:-:S05]  /*07e0*/  @!P1 VIADD R19, R19, 0x1 ;  /* 0x0000000113139836 */ /* 0x004fca0000000000 */
[----:B------:R0:W-:Y:S04]  /*07f0*/  @!P1 STG.E desc[UR4][R10.64], R19 ;  /* 0x000000130a009986 */ /* 0x0001e8000c101904 */
[----:B------:R-:W2:Y:S01]  /*0800*/  @!P0 LDG.E R14, desc[UR4][R12.64+0x200] ;  /* 0x000200040c0e8981 */ /* 0x000ea2000c1e1900 */
[----:B------:R-:W-:-:S05]  /*0810*/  VIADD R15, R9, 0x180 ;  /* 0x00000180090f7836 */ /* 0x000fca0000000000 */
[----:B------:R-:W-:Y:S02]  /*0820*/  ISETP.GE.AND P1, PT, R15, R6, PT ;  /* 0x000000060f00720c */ /* 0x000fe40003f26270 */
[----:B--2---:R-:W-:-:S05]  /*0830*/  @!P0 IADD3 R23, PT, PT, R14, 0x1, RZ ;  /* 0x000000010e178810 */ /* 0x004fca0007ffe0ff */
[----:B------:R1:W-:Y:S06]  /*0840*/  @!P0 STG.E desc[UR4][R10.64+0x200], R23 ;  /* 0x000200170a008986 */ /* 0x0003ec000c101904 */
[----:B------:R-:W2:Y:S01]  /*0850*/  @!P1 LDG.E R14, desc[UR4][R12.64+0x400] ;  /* 0x000400040c0e9981 */ /* 0x000ea2000c1e1900 */
[----:B------:R-:W-:-:S05]  /*0860*/  VIADD R15, R9, 0x200 ;  /* 0x00000200090f7836 */ /* 0x000fca0000000000 */
[----:B------:R-:W-:Y:S01]  /*0870*/  ISETP.GE.AND P0, PT, R15, R6, PT ;  /* 0x000000060f00720c */ /* 0x000fe20003f06270 */
[----:B--2---:R-:W-:-:S05]  /*0880*/  @!P1 VIADD R21, R14, 0x1 ;  /* 0x000000010e159836 */ /* 0x004fca0000000000 */
[----:B------:R1:W-:Y:S07]  /*0890*/  @!P1 STG.E desc[UR4][R10.64+0x400], R21 ;  /* 0x000400150a009986 */ /* 0x0003ee000c101904 */
[----:B------:R-:W0:Y:S01]  /*08a0*/  @!P0 LDG.E R14, desc[UR4][R12.64+0x600] ;  /* 0x000600040c0e8981 */ /* 0x000e22000c1e1900 */
[----:B------:R-:W-:-:S04]  /*08b0*/  IADD3 R15, PT, PT, R9, 0x280, RZ ;  /* 0x00000280090f7810 */ /* 0x000fc80007ffe0ff */
[----:B------:R-:W-:Y:S01]  /*08c0*/  ISETP.GE.AND P1, PT, R15, R6, PT ;  /* 0x000000060f00720c */ /* 0x000fe20003f26270 */
[----:B------:R-:W-:Y:S02]  /*08d0*/  VIADD R15, R9, 0x300 ;  /* 0x00000300090f7836 */ /* 0x000fe40000000000 */
[----:B0-----:R-:W-:-:S05]  /*08e0*/  @!P0 VIADD R19, R14, 0x1 ;  /* 0x000000010e138836 */ /* 0x001fca0000000000 */
[----:B------:R1:W-:Y:S05]  /*08f0*/  @!P0 STG.E desc[UR4][R10.64+0x600], R19 ;  /* 0x000600130a008986 */ /* 0x0003ea000c101904 */
[----:B------:R-:W2:Y:S01]  /*0900*/  @!P1 LDG.E R14, desc[UR4][R12.64+0x800] ;  /* 0x000800040c0e9981 */ /* 0x000ea2000c1e1900 */
[----:B------:R-:W-:Y:S02]  /*0910*/  ISETP.GE.AND P0, PT, R15, R6, PT ;  /* 0x000000060f00720c */ /* 0x000fe40003f06270 */
[----:B--2---:R-:W-:-:S05]  /*0920*/  @!P1 IADD3 R17, PT, PT, R14, 0x1, RZ ;  /* 0x000000010e119810 */ /* 0x004fca0007ffe0ff */
[----:B------:R1:W-:Y:S06]  /*0930*/  @!P1 STG.E desc[UR4][R10.64+0x800], R17 ;  /* 0x000800110a009986 */ /* 0x0003ec000c101904 */
[----:B------:R-:W2:Y:S01]  /*0940*/  @!P0 LDG.E R14, desc[UR4][R12.64+0xa00] ;  /* 0x000a00040c0e8981 */ /* 0x000ea2000c1e1900 */
[----:B------:R-:W-:Y:S01]  /*0950*/  VIADD R9, R9, 0x380 ;  /* 0x0000038009097836 */ /* 0x000fe20000000000 */
[----:B------:R-:W-:Y:S01]  /*0960*/  IADD3 R0, PT, PT, R0, 0x8, RZ ;  /* 0x0000000800007810 */ /* 0x000fe20007ffe0ff */
[----:B------:R-:W-:Y:S03]  /*0970*/  BSSY.RECONVERGENT B0, `(.L_x_17) ;  /* 0x0000009000007945 */ /* 0x000fe60003800200 */
[----:B------:R-:W-:Y:S01]  /*0980*/  ISETP.NE.AND P1, PT, R0, R8, PT ;  /* 0x000000080000720c */ /* 0x000fe20003f25270 */
[----:B--2---:R-:W-:-:S05]  /*0990*/  @!P0 VIADD R15, R14, 0x1 ;  /* 0x000000010e0f8836 */ /* 0x004fca0000000000 */
[----:B------:R1:W-:Y:S01]  /*09a0*/  @!P0 STG.E desc[UR4][R10.64+0xa00], R15 ;  /* 0x000a000f0a008986 */ /* 0x0003e2000c101904 */
[----:B------:R-:W-:-:S13]  /*09b0*/  ISETP.GE.AND P0, PT, R9, R6, PT ;  /* 0x000000060900720c */ /* 0x000fda0003f06270 */
[----:B-1----:R-:W-:Y:S05]  /*09c0*/  @P0 BRA `(.L_x_18) ;  /* 0x00000000000c0947 */ /* 0x002fea0003800000 */
[----:B------:R-:W2:Y:S02]  /*09d0*/  LDG.E R12, desc[UR4][R12.64+0xc00] ;  /* 0x000c00040c0c7981 */ /* 0x000ea4000c1e1900 */
[----:B--2---:R-:W-:-:S05]  /*09e0*/  VIADD R9, R12, 0x1 ;  /* 0x000000010c097836 */ /* 0x004fca0000000000 */
[----:B------:R0:W-:Y:S02]  /*09f0*/  STG.E desc[UR4][R10.64+0xc00], R9 ;  /* 0x000c00090a007986 */ /* 0x0001e4000c101904 */
.L_x_18:
[----:B------:R-:W-:Y:S05]  /*0a00*/  BSYNC.RECONVERGENT B0 ;  /* 0x0000000000007941 */ /* 0x000fea0003800200 */
.L_x_17:
[----:B------:R-:W-:Y:S05]  /*0a10*/  @P1 BRA `(.L_x_19) ;  /* 0xfffffffc00381947 */ /* 0x000fea000383ffff */
.L_x_4:
[----:B------:R-:W-:-:S13]  /*0a20*/  ISETP.NE.AND P0, PT, R18, RZ, PT ;  /* 0x000000ff1200720c */ /* 0x000fda0003f05270 */
[----:B------:R-:W-:Y:S05]  /*0a30*/  @!P0 EXIT ;  /* 0x000000000000894d */ /* 0x000fea0003800000 */
[----:B------:R-:W5:Y:S01]  /*0a40*/  LDC R0, c[0x0][0x388] ;  /* 0x0000e200ff007b82 */ /* 0x000f620000000800 */
[----:B------:R-:W-:Y:S02]  /*0a50*/  ISETP.GE.U32.AND P0, PT, R18, 0x4, PT ;  /* 0x000000041200780c */ /* 0x000fe40003f06070 */
[----:B-----5:R-:W-:-:S04]  /*0a60*/  LOP3.LUT R20, R0, 0x3, RZ, 0xc0, !PT ;  /* 0x0000000300147812 */ /* 0x020fc800078ec0ff */
[----:B------:R-:W-:-:S07]  /*0a70*/  ISETP.NE.AND P2, PT, R20, RZ, PT ;  /* 0x000000ff1400720c */ /* 0x000fce0003f45270 */
[----:B------:R-:W-:Y:S06]  /*0a80*/  @!P0 BRA `(.L_x_20) ;  /* 0x0000000000748947 */ /* 0x000fec0003800000 */
[----:B------:R-:W-:-:S05]  /*0a90*/  IMAD R19, R8, 0x80, R7 ;  /* 0x0000008008137824 */ /* 0x000fca00078e0207 */
[----:B------:R-:W-:-:S13]  /*0aa0*/  ISETP.GE.AND P0, PT, R19, R6, PT ;  /* 0x000000061300720c */ /* 0x000fda0003f06270 */
[----:B0-----:R-:W-:-:S06]  /*0ab0*/  @!P0 IMAD.WIDE R10, R19, 0x4, R4 ;  /* 0x00000004130a8825 */ /* 0x001fcc00078e0204 */
[----:B------:R-:W5:Y:S01]  /*0ac0*/  @!P0 LDG.E R10, desc[UR4][R10.64] ;  /* 0x000000040a0a8981 */ /* 0x000f62000c1e1900 */
[C---:B------:R-:W-:Y:S01]  /*0ad0*/  IADD3 R17, PT, PT, R19.reuse, 0x80, RZ ;  /* 0x0000008013117810 */ /* 0x040fe20007ffe0ff */
[----:B-1234-:R-:W-:-:S03]  /*0ae0*/  @!P0 IMAD.WIDE R12, R19, 0x4, R2 ;  /* 0x00000004130c8825 */ /* 0x01efc600078e0202 */
[----:B------:R-:W-:-:S13]  /*0af0*/  ISETP.GE.AND P1, PT, R17, R6, PT ;  /* 0x000000061100720c */ /* 0x000fda0003f26270 */
[----:B------:R-:W-:-:S04]  /*0b00*/  @!P1 IMAD.WIDE R14, R17, 0x4, R4 ;  /* 0x00000004110e9825 */ /* 0x000fc800078e0204 */
[----:B-----5:R-:W-:-:S05]  /*0b10*/  @!P0 VIADD R9, R10, 0x1 ;  /* 0x000000010a098836 */ /* 0x020fca0000000000 */
[----:B------:R0:W-:Y:S04]  /*0b20*/  @!P0 STG.E desc[UR4][R12.64], R9 ;  /* 0x000000090c008986 */ /* 0x0001e8000c101904 */
[----:B------:R-:W2:Y:S01]  /*0b30*/  @!P1 LDG.E R14, desc[UR4][R14.64] ;  /* 0x000000040e0e9981 */ /* 0x000ea2000c1e1900 */
[----:B------:R-:W-:Y:S02]  /*0b40*/  VIADD R23, R19, 0x100 ;  /* 0x0000010013177836 */ /* 0x000fe40000000000 */
[----:B------:R-:W-:-:S03]  /*0b50*/  @!P1 IMAD.WIDE R16, R17, 0x4, R2 ;  /* 0x0000000411109825 */ /* 0x000fc600078e0202 */
[----:B------:R-:W-:-:S13]  /*0b60*/  ISETP.GE.AND P0, PT, R23, R6, PT ;  /* 0x000000061700720c */ /* 0x000fda0003f06270 */
[----:B------:R-:W-:Y:S01]  /*0b70*/  @!P0 IMAD.WIDE R10, R23, 0x4, R4 ;  /* 0x00000004170a8825 */ /* 0x000fe200078e0204 */
[----:B--2---:R-:W-:-:S05]  /*0b80*/  @!P1 IADD3 R21, PT, PT, R14, 0x1, RZ ;  /* 0x000000010e159810 */ /* 0x004fca0007ffe0ff */
[----:B------:R1:W-:Y:S04]  /*0b90*/  @!P1 STG.E desc[UR4][R16.64], R21 ;  /* 0x0000001510009986 */ /* 0x0003e8000c101904 */
[----:B------:R-:W2:Y:S01]  /*0ba0*/  @!P0 LDG.E R10, desc[UR4][R10.64] ;  /* 0x000000040a0a8981 */ /* 0x000ea2000c1e1900 */
[----:B------:R-:W-:Y:S02]  /*0bb0*/  VIADD R19, R19, 0x180 ;  /* 0x0000018013137836 */ /* 0x000fe40000000000 */
[----:B0-----:R-:W-:-:S03]  /*0bc0*/  @!P0 IMAD.WIDE R12, R23, 0x4, R2 ;  /* 0x00000004170c8825 */ /* 0x001fc600078e0202 */
[----:B------:R-:W-:-:S13]  /*0bd0*/  ISETP.GE.AND P1, PT, R19, R6, PT ;  /* 0x000000061300720c */ /* 0x000fda0003f26270 */
[----:B------:R-:W-:-:S04]  /*0be0*/  @!P1 IMAD.WIDE R14, R19, 0x4, R4 ;  /* 0x00000004130e9825 */ /* 0x000fc800078e0204 */
[----:B--2---:R-:W-:-:S05]  /*0bf0*/  @!P0 VIADD R9, R10, 0x1 ;  /* 0x000000010a098836 */ /* 0x004fca0000000000 */
[----:B------:R1:W-:Y:S04]  /*0c00*/  @!P0 STG.E desc[UR4][R12.64], R9 ;  /* 0x000000090c008986 */ /* 0x0003e8000c101904 */
[----:B------:R-:W2:Y:S01]  /*0c10*/  @!P1 LDG.E R14, desc[UR4][R14.64] ;  /* 0x000000040e0e9981 */ /* 0x000ea2000c1e1900 */
[----:B------:R-:W-:-:S04]  /*0c20*/  @!P1 IMAD.WIDE R18, R19, 0x4, R2 ;  /* 0x0000000413129825 */ /* 0x000fc800078e0202 */
[----:B------:R-:W-:Y:S01]  /*0c30*/  VIADD R8, R8, 0x4 ;  /* 0x0000000408087836 */ /* 0x000fe20000000000 */
[----:B--2---:R-:W-:-:S05]  /*0c40*/  @!P1 IADD3 R23, PT, PT, R14, 0x1, RZ ;  /* 0x000000010e179810 */ /* 0x004fca0007ffe0ff */
[----:B------:R1:W-:Y:S02]  /*0c50*/  @!P1 STG.E desc[UR4][R18.64], R23 ;  /* 0x0000001712009986 */ /* 0x0003e4000c101904 */
.L_x_20:
[----:B------:R-:W-:Y:S05]  /*0c60*/  @!P2 EXIT ;  /* 0x000000000000a94d */ /* 0x000fea0003800000 */
[----:B------:R-:W-:Y:S02]  /*0c70*/  ISETP.NE.AND P0, PT, R20, 0x1, PT ;  /* 0x000000011400780c */ /* 0x000fe40003f05270 */
[----:B------:R-:W-:-:S04]  /*0c80*/  LOP3.LUT R0, R0, 0x1, RZ, 0xc0, !PT ;  /* 0x0000000100007812 */ /* 0x000fc800078ec0ff */
[----:B------:R-:W-:-:S07]  /*0c90*/  ISETP.NE.U32.AND P2, PT, R0, 0x1, PT ;  /* 0x000000010000780c */ /* 0x000fce0003f45070 */
[----:B------:R-:W-:Y:S06]  /*0ca0*/  @!P0 BRA `(.L_x_21) ;  /* 0x00000000003c8947 */ /* 0x000fec0003800000 */
[----:B01234-:R-:W-:-:S05]  /*0cb0*/  IMAD R13, R8, 0x80, R7 ;  /* 0x00000080080d7824 */ /* 0x01ffca00078e0207 */
[----:B------:R-:W-:-:S13]  /*0cc0*/  ISETP.GE.AND P0, PT, R13, R6, PT ;  /* 0x000000060d00720c */ /* 0x000fda0003f06270 */
[----:B------:R-:W-:-:S06]  /*0cd0*/  @!P0 IMAD.WIDE R10, R13, 0x4, R4 ;  /* 0x000000040d0a8825 */ /* 0x000fcc00078e0204 */
[----:B------:R-:W2:Y:S01]  /*0ce0*/  @!P0 LDG.E R10, desc[UR4][R10.64] ;  /* 0x000000040a0a8981 */ /* 0x000ea2000c1e1900 */
[C---:B------:R-:W-:Y:S01]  /*0cf0*/  IADD3 R17, PT, PT, R13.reuse, 0x80, RZ ;  /* 0x000000800d117810 */ /* 0x040fe20007ffe0ff */
[----:B------:R-:W-:-:S03]  /*0d00*/  @!P0 IMAD.WIDE R12, R13, 0x4, R2 ;  /* 0x000000040d0c8825 */ /* 0x000fc600078e0202 */
[----:B------:R-:W-:-:S13]  /*0d10*/  ISETP.GE.AND P1, PT, R17, R6, PT ;  /* 0x000000061100720c */ /* 0x000fda0003f26270 */
[----:B------:R-:W-:-:S04]  /*0d20*/  @!P1 IMAD.WIDE R14, R17, 0x4, R4 ;  /* 0x00000004110e9825 */ /* 0x000fc800078e0204 */
[----:B--2---:R-:W-:-:S05]  /*0d30*/  @!P0 VIADD R9, R10, 0x1 ;  /* 0x000000010a098836 */ /* 0x004fca0000000000 */
[----:B------:R0:W-:Y:S04]  /*0d40*/  @!P0 STG.E desc[UR4][R12.64], R9 ;  /* 0x000000090c008986 */ /* 0x0001e8000c101904 */
[----:B------:R-:W2:Y:S01]  /*0d50*/  @!P1 LDG.E R14, desc[UR4][R14.64] ;  /* 0x000000040e0e9981 */ /* 0x000ea2000c1e1900 */
[----:B------:R-:W-:Y:S01]  /*0d60*/  @!P1 IMAD.WIDE R16, R17, 0x4, R2 ;  /* 0x0000000411109825 */ /* 0x000fe200078e0202 */
[----:B------:R-:W-:-:S03]  /*0d70*/  IADD3 R8, PT, PT, R8, 0x2, RZ ;  /* 0x0000000208087810 */ /* 0x000fc60007ffe0ff */
[----:B--2---:R-:W-:-:S05]  /*0d80*/  @!P1 VIADD R19, R14, 0x1 ;  /* 0x000000010e139836 */ /* 0x004fca0000000000 */
[----:B------:R0:W-:Y:S02]  /*0d90*/  @!P1 STG.E desc[UR4][R16.64], R19 ;  /* 0x0000001310009986 */ /* 0x0001e4000c101904 */
.L_x_21:
[----:B------:R-:W-:Y:S05]  /*0da0*/  @P2 EXIT ;  /* 0x000000000000294d */ /* 0x000fea0003800000 */
[----:B------:R-:W-:-:S05]  /*0db0*/  IMAD R7, R8, 0x80, R7 ;  /* 0x0000008008077824 */ /* 0x000fca00078e0207 */
[----:B------:R-:W-:-:S13]  /*0dc0*/  ISETP.GE.AND P0, PT, R7, R6, PT ;  /* 0x000000060700720c */ /* 0x000fda0003f06270 */
[----:B------:R-:W-:Y:S05]  /*0dd0*/  @P0 EXIT ;  /* 0x000000000000094d */ /* 0x000fea0003800000 */
[----:B------:R-:W-:-:S06]  /*0de0*/  IMAD.WIDE R4, R7, 0x4, R4 ;  /* 0x0000000407047825 */ /* 0x000fcc00078e0204 */
[----:B------:R-:W5:Y:S01]  /*0df0*/  LDG.E R4, desc[UR4][R4.64] ;  /* 0x0000000404047981 */ /* 0x000f62000c1e1900 */
[----:B------:R-:W-:-:S04]  /*0e00*/  IMAD.WIDE R2, R7, 0x4, R2 ;  /* 0x0000000407027825 */ /* 0x000fc800078e0202 */
[----:B-----5:R-:W-:-:S05]  /*0e10*/  VIADD R7, R4, 0x1 ;  /* 0x0000000104077836 */ /* 0x020fca0000000000 */
[----:B------:R-:W-:Y:S01]  /*0e20*/  STG.E desc[UR4][R2.64], R7 ;  /* 0x0000000702007986 */ /* 0x000fe2000c101904 */
[----:B------:R-:W-:Y:S05]  /*0e30*/  EXIT ;  /* 0x000000000000794d */ /* 0x000fea0003800000 */
.L_x_3:
[----:B------:R-:W-:-:S13]  /*0e40*/  ISETP.GE.AND P0, PT, R0, 0x1, PT ;  /* 0x000000010000780c */ /* 0x000fda0003f06270 */
[----:B------:R-:W-:Y:S05]  /*0e50*/  @!P0 EXIT ;  /* 0x000000000000894d */ /* 0x000fea0003800000 */
[C---:B------:R-:W-:Y:S01]  /*0e60*/  ISETP.GE.U32.AND P1, PT, R0.reuse, 0x10, PT ;  /* 0x000000100000780c */ /* 0x040fe20003f26070 */
[----:B------:R-:W-:Y:S01]  /*0e70*/  HFMA2 R6, -RZ, RZ, 0, 0 ;  /* 0x00000000ff067431 */ /* 0x000fe200000001ff */
[----:B------:R-:W-:-:S04]  /*0e80*/  LOP3.LUT R20, R0, 0xf, RZ, 0xc0, !PT ;  /* 0x0000000f00147812 */ /* 0x000fc800078ec0ff */
[----:B------:R-:W-:-:S07]  /*0e90*/  ISETP.NE.AND P0, PT, R20, RZ, PT ;  /* 0x000000ff1400720c */ /* 0x000fce0003f05270 */
[----:B------:R-:W-:Y:S06]  /*0ea0*/  @!P1 BRA `(.L_x_22) ;  /* 0x0000000400189947 */ /* 0x000fec0003800000 */
[----:B------:R-:W-:Y:S01]  /*0eb0*/  IMAD.WIDE.U32 R14, R7, 0x4, RZ ;  /* 0x00000004070e7825 */ /* 0x000fe200078e00ff */
[----:B------:R-:W-:-:S03]  /*0ec0*/  LOP3.LUT R6, R0, 0x7ffffff0, RZ, 0xc0, !PT ;  /* 0x7ffffff000067812 */ /* 0x000fc600078ec0ff */
[----:B------:R-:W-:Y:S01]  /*0ed0*/  VIADD R12, R7, 0x480 ;  /* 0x00000480070c7836 */ /* 0x000fe20000000000 */
[----:B------:R-:W-:Y:S01]  /*0ee0*/  LOP3.LUT R13, R14, 0x1000, RZ, 0xfc, !PT ;  /* 0x000010000e0d7812 */ /* 0x000fe200078efcff */
[----:B------:R-:W-:-:S07]  /*0ef0*/  IMAD.MOV R14, RZ, RZ, -R6 ;  /* 0x000000ffff0e7224 */ /* 0x000fce00078e0a06 */
.L_x_23:
[----:B------:R-:W-:-:S04]  /*0f00*/  IADD3 R10, P1, PT, R13, R4, RZ ;  /* 0x000000040d0a7210 */ /* 0x000fc80007f3e0ff */
[----:B0-----:R-:W-:-:S05]  /*0f10*/  IADD3.X R11, PT, PT, R15, R5, RZ, P1, !PT ;  /* 0x000000050f0b7210 */ /* 0x001fca0000ffe4ff */
[----:B------:R-:W2:Y:S01]  /*0f20*/  LDG.E R16, desc[UR4][R10.64+-0x1000] ;  /* 0xfff000040a107981 */ /* 0x000ea2000c1e1900 */
[----:B------:R-:W-:-:S05]  /*0f30*/  IADD3 R8, P1, PT, R13, R2, RZ ;  /* 0x000000020d087210 */ /* 0x000fca0007f3e0ff */
[----:B------:R-:W-:Y:S02]  /*0f40*/  IMAD.X R9, R15, 0x1, R3, P1 ;  /* 0x000000010f097824 */ /* 0x000fe400008e0603 */
[----:B--2---:R-:W-:-:S05]  /*0f50*/  VIADD R17, R16, 0x1 ;  /* 0x0000000110117836 */ /* 0x004fca0000000000 */
[----:B------:R0:W-:Y:S04]  /*0f60*/  STG.E desc[UR4][R8.64+-0x1000], R17 ;  /* 0xfff0001108007986 */ /* 0x0001e8000c101904 */
[----:B------:R-:W2:Y:S02]  /*0f70*/  LDG.E R16, desc[UR4][R10.64+-0xe00] ;  /* 0xfff200040a107981 */ /* 0x000ea4000c1e1900 */
[----:B--2---:R-:W-:-:S05]  /*0f80*/  IADD3 R19, PT, PT, R16, 0x1, RZ ;  /* 0x0000000110137810 */ /* 0x004fca0007ffe0ff */
[----:B------:R-:W-:Y:S04]  /*0f90*/  STG.E desc[UR4][R8.64+-0xe00], R19 ;  /* 0xfff2001308007986 */ /* 0x000fe8000c101904 */
[----:B------:R-:W2:Y:S02]  /*0fa0*/  LDG.E R16, desc[UR4][R10.64+-0xc00] ;  /* 0xfff400040a107981 */ /* 0x000ea4000c1e1900 */
[----:B--2---:R-:W-:-:S05]  /*0fb0*/  VIADD R21, R16, 0x1 ;  /* 0x0000000110157836 */ /* 0x004fca0000000000 */
[----:B------:R1:W-:Y:S04]  /*0fc0*/  STG.E desc[UR4][R8.64+-0xc00], R21 ;  /* 0xfff4001508007986 */ /* 0x0003e8000c101904 */
[----:B------:R-:W2:Y:S02]  /*0fd0*/  LDG.E R16, desc[UR4][R10.64+-0xa00] ;  /* 0xfff600040a107981 */ /* 0x000ea4000c1e1900 */
[----:B--2---:R-:W-:-:S05]  /*0fe0*/  VIADD R23, R16, 0x1 ;  /* 0x0000000110177836 */ /* 0x004fca0000000000 */
[----:B------:R2:W-:Y:S04]  /*0ff0*/  STG.E desc[UR4][R8.64+-0xa00], R23 ;  /* 0xfff6001708007986 */ /* 0x0005e8000c101904 */
[----:B------:R-:W0:Y:S02]  /*1000*/  LDG.E R16, desc[UR4][R10.64+-0x800] ;  /* 0xfff800040a107981 */ /* 0x000e24000c1e1900 */
[----:B0-----:R-:W-:-:S05]  /*1010*/  IADD3 R17, PT, PT, R16, 0x1, RZ ;  /* 0x0000000110117810 */ /* 0x001fca0007ffe0ff */
[----:B------:R0:W-:Y:S04]  /*1020*/  STG.E desc[UR4][R8.64+-0x800], R17 ;  /* 0xfff8001108007986 */ /* 0x0001e8000c101904 */
[----:B------:R-:W3:Y:S02]  /*1030*/  LDG.E R16, desc[UR4][R10.64+-0x600] ;  /* 0xfffa00040a107981 */ /* 0x000ee4000c1e1900 */
[----:B---3--:R-:W-:-:S05]  /*1040*/  VIADD R25, R16, 0x1 ;  /* 0x0000000110197836 */ /* 0x008fca0000000000 */
[----:B------:R3:W-:Y:S04]  /*1050*/  STG.E desc[UR4][R8.64+-0x600], R25 ;  /* 0xfffa001908007986 */ /* 0x0007e8000c101904 */
[----:B------:R-:W1:Y:S02]  /*1060*/  LDG.E R16, desc[UR4][R10.64+-0x400] ;  /* 0xfffc00040a107981 */ /* 0x000e64000c1e1900 */
[----:B-1----:R-:W-:-:S05]  /*1070*/  VIADD R21, R16, 0x1 ;  /* 0x0000000110157836 */ /* 0x002fca0000000000 */
[----:B------:R1:W-:Y:S04]  /*1080*/  STG.E desc[UR4][R8.64+-0x400], R21 ;  /* 0xfffc001508007986 */ /* 0x0003e8000c101904 */
[----:B------:R-:W2:Y:S01]  /*1090*/  LDG.E R16, desc[UR4][R10.64+-0x200] ;  /* 0xfffe00040a107981 */ /* 0x000ea2000c1e1900 */
[----:B------:R-:W-:Y:S02]  /*10a0*/  IMAD.MOV.U32 R18, RZ, RZ, 0x600 ;  /* 0x00000600ff127424 */ /* 0x000fe400078e00ff */
[----:B------:R-:W-:Y:S01]  /*10b0*/  IMAD.MOV.U32 R19, RZ, RZ, 0x0 ;  /* 0x00000000ff137424 */ /* 0x000fe200078e00ff */
[----:B--2---:R-:W-:-:S05]  /*10c0*/  IADD3 R23, PT, PT, R16, 0x1, RZ ;  /* 0x0000000110177810 */ /* 0x004fca0007ffe0ff */
[----:B------:R2:W-:Y:S04]  /*10d0*/  STG.E desc[UR4][R8.64+-0x200], R23 ;  /* 0xfffe001708007986 */ /* 0x0005e8000c101904 */
[----:B------:R-:W3:Y:S01]  /*10e0*/  LDG.E R22, desc[UR4][R10.64] ;  /* 0x000000040a167981 */ /* 0x000ee2000c1e1900 */
[----:B------:R-:W-:-:S03]  /*10f0*/  IMAD.WIDE R18, R12, 0x4, R18 ;  /* 0x000000040c127825 */ /* 0x000fc600078e0212 */
[----:B------:R-:W-:-:S04]  /*1100*/  IADD3 R16, P1, PT, R18, R4, RZ ;  /* 0x0000000412107210 */ /* 0x000fc80007f3e0ff */
[----:B0-----:R-:W-:Y:S01]  /*1110*/  IADD3.X R17, PT, PT, R19, R5, RZ, P1, !PT ;  /* 0x0000000513117210 */ /* 0x001fe20000ffe4ff */
[----:B---3--:R-:W-:-:S05]  /*1120*/  VIADD R25, R22, 0x1 ;  /* 0x0000000116197836 */ /* 0x008fca0000000000 */
[----:B------:R0:W-:Y:S04]  /*1130*/  STG.E desc[UR4][R8.64], R25 ;  /* 0x0000001908007986 */ /* 0x0001e8000c101904 */
[----:B-1----:R-:W3:Y:S01]  /*1140*/  LDG.E R21, desc[UR4][R16.64+-0x600] ;  /* 0xfffa000410157981 */ /* 0x002ee2000c1e1900 */
[----:B------:R-:W-:-:S05]  /*1150*/  IADD3 R18, P1, PT, R18, R2, RZ ;  /* 0x0000000212127210 */ /* 0x000fca0007f3e0ff */
[----:B------:R-:W-:Y:S01]  /*1160*/  IMAD.X R19, R19, 0x1, R3, P1 ;  /* 0x0000000113137824 */ /* 0x000fe200008e0603 */
[----:B---3--:R-:W-:-:S05]  /*1170*/  IADD3 R21, PT, PT, R21, 0x1, RZ ;  /* 0x0000000115157810 */ /* 0x008fca0007ffe0ff */
[----:B------:R1:W-:Y:S04]  /*1180*/  STG.E desc[UR4][R18.64+-0x600], R21 ;  /* 0xfffa001512007986 */ /* 0x0003e8000c101904 */
[----:B------:R-:W3:Y:S02]  /*1190*/  LDG.E R10, desc[UR4][R16.64+-0x400] ;  /* 0xfffc0004100a7981 */ /* 0x000ee4000c1e1900 */
[----:B---3--:R-:W-:-:S05]  /*11a0*/  VIADD R11, R10, 0x1 ;  /* 0x000000010a0b7836 */ /* 0x008fca0000000000 */
[----:B------:R3:W-:Y:S04]  /*11b0*/  STG.E desc[UR4][R18.64+-0x400], R11 ;  /* 0xfffc000b12007986 */ /* 0x0007e8000c101904 */
[----:B------:R-:W2:Y:S02]  /*11c0*/  LDG.E R10, desc[UR4][R16.64+-0x200] ;  /* 0xfffe0004100a7981 */ /* 0x000ea4000c1e1900 */
[----:B--2---:R-:W-:-:S05]  /*11d0*/  VIADD R23, R10, 0x1 ;  /* 0x000000010a177836 */ /* 0x004fca0000000000 */
[----:B------:R2:W-:Y:S04]  /*11e0*/  STG.E desc[UR4][R18.64+-0x200], R23 ;  /* 0xfffe001712007986 */ /* 0x0005e8000c101904 */
[----:B0-----:R-:W4:Y:S02]  /*11f0*/  LDG.E R8, desc[UR4][R16.64] ;  /* 0x0000000410087981 */ /* 0x001f24000c1e1900 */
[----:B----4-:R-:W-:-:S05]  /*1200*/  IADD3 R9, PT, PT, R8, 0x1, RZ ;  /* 0x0000000108097810 */ /* 0x010fca0007ffe0ff */
[----:B------:R0:W-:Y:S04]  /*1210*/  STG.E desc[UR4][R18.64], R9 ;  /* 0x0000000912007986 */ /* 0x0001e8000c101904 */
[----:B------:R-:W1:Y:S02]  /*1220*/  LDG.E R8, desc[UR4][R16.64+0x200] ;  /* 0x0002000410087981 */ /* 0x000e64000c1e1900 */
[----:B-1----:R-:W-:-:S05]  /*1230*/  VIADD R21, R8, 0x1 ;  /* 0x0000000108157836 */ /* 0x002fca0000000000 */
[----:B------:R0:W-:Y:S04]  /*1240*/  STG.E desc[UR4][R18.64+0x200], R21 ;  /* 0x0002001512007986 */ /* 0x0001e8000c101904 */
[----:B------:R-:W3:Y:S02]  /*1250*/  LDG.E R8, desc[UR4][R16.64+0x400] ;  /* 0x0004000410087981 */ /* 0x000ee4000c1e1900 */
[----:B---3--:R-:W-:-:S05]  /*1260*/  VIADD R11, R8, 0x1 ;  /* 0x00000001080b7836 */ /* 0x008fca0000000000 */
[----:B------:R0:W-:Y:S04]  /*1270*/  STG.E desc[UR4][R18.64+0x400], R11 ;  /* 0x0004000b12007986 */ /* 0x0001e8000c101904 */
[----:B------:R-:W2:Y:S01]  /*1280*/  LDG.E R8, desc[UR4][R16.64+0x600] ;  /* 0x0006000410087981 */ /* 0x000ea2000c1e1900 */
[----:B------:R-:W-:Y:S01]  /*1290*/  VIADD R14, R14, 0x10 ;  /* 0x000000100e0e7836 */ /* 0x000fe20000000000 */
[----:B------:R-:W-:Y:S02]  /*12a0*/  IADD3 R13, P2, PT, R13, 0x2000, RZ ;  /* 0x000020000d0d7810 */ /* 0x000fe40007f5e0ff */
[----:B------:R-:W-:Y:S02]  /*12b0*/  IADD3 R12, PT, PT, R12, 0x800, RZ ;  /* 0x000008000c0c7810 */ /* 0x000fe40007ffe0ff */
[----:B------:R-:W-:Y:S01]  /*12c0*/  ISETP.NE.AND P1, PT, R14, RZ, PT ;  /* 0x000000ff0e00720c */ /* 0x000fe20003f25270 */
[----:B------:R-:W-:Y:S01]  /*12d0*/  IMAD.X R15, RZ, RZ, R15, P2 ;  /* 0x000000ffff0f7224 */ /* 0x000fe200010e060f */
[----:B--2---:R-:W-:-:S05]  /*12e0*/  IADD3 R23, PT, PT, R8, 0x1, RZ ;  /* 0x0000000108177810 */ /* 0x004fca0007ffe0ff */
[----:B------:R0:W-:Y:S06]  /*12f0*/  STG.E desc[UR4][R18.64+0x600], R23 ;  /* 0x0006001712007986 */ /* 0x0001ec000c101904 */
[----:B------:R-:W-:Y:S05]  /*1300*/  @P1 BRA `(.L_x_23) ;  /* 0xfffffff800fc1947 */ /* 0x000fea000383ffff */
.L_x_22:
[----:B------:R-:W-:Y:S05]  /*1310*/  @!P0 EXIT ;  /* 0x000000000000894d */ /* 0x000fea0003800000 */
[----:B------:R-:W-:Y:S02]  /*1320*/  ISETP.GE.U32.AND P0, PT, R20, 0x8, PT ;  /* 0x000000081400780c */ /* 0x000fe40003f06070 */
[----:B------:R-:W-:-:S04]  /*1330*/  LOP3.LUT R14, R0, 0x7, RZ, 0xc0, !PT ;  /* 0x00000007000e7812 */ /* 0x000fc800078ec0ff */
[----:B------:R-:W-:-:S07]  /*1340*/  ISETP.NE.AND P1, PT, R14, RZ, PT ;  /* 0x000000ff0e00720c */ /* 0x000fce0003f25270 */
[----:B------:R-:W-:Y:S06]  /*1350*/  @!P0 BRA `(.L_x_24) ;  /* 0x0000000000708947 */ /* 0x000fec0003800000 */
[----:B0-----:R-:W-:-:S04]  /*1360*/  IMAD R11, R6, 0x80, R7 ;  /* 0x00000080060b7824 */ /* 0x001fc800078e0207 */
[----:B------:R-:W-:-:S05]  /*1370*/  IMAD.WIDE R8, R11, 0x4, R4 ;  /* 0x000000040b087825 */ /* 0x000fca00078e0204 */
[----:B------:R-:W2:Y:S01]  /*1380*/  LDG.E R12, desc[UR4][R8.64] ;  /* 0x00000004080c7981 */ /* 0x000ea2000c1e1900 */
[----:B------:R-:W-:-:S04]  /*1390*/  IMAD.WIDE R10, R11, 0x4, R2 ;  /* 0x000000040b0a7825 */ /* 0x000fc800078e0202 */
[----:B--2---:R-:W-:-:S05]  /*13a0*/  VIADD R13, R12, 0x1 ;  /* 0x000000010c0d7836 */ /* 0x004fca0000000000 */
[----:B------:R0:W-:Y:S04]  /*13b0*/  STG.E desc[UR4][R10.64], R13 ;  /* 0x0000000d0a007986 */ /* 0x0001e8000c101904 */
[----:B------:R-:W2:Y:S02]  /*13c0*/  LDG.E R12, desc[UR4][R8.64+0x200] ;  /* 0x00020004080c7981 */ /* 0x000ea4000c1e1900 */
[----:B--2---:R-:W-:-:S05]  /*13d0*/  IADD3 R15, PT, PT, R12, 0x1, RZ ;  /* 0x000000010c0f7810 */ /* 0x004fca0007ffe0ff */
[----:B------:R1:W-:Y:S04]  /*13e0*/  STG.E desc[UR4][R10.64+0x200], R15 ;  /* 0x0002000f0a007986 */ /* 0x0003e8000c101904 */
[----:B------:R-:W2:Y:S02]  /*13f0*/  LDG.E R12, desc[UR4][R8.64+0x400] ;  /* 0x00040004080c7981 */ /* 0x000ea4000c1e1900 */
[----:B--2---:R-:W-:-:S05]  /*1400*/  VIADD R17, R12, 0x1 ;  /* 0x000000010c117836 */ /* 0x004fca0000000000 */
[----:B------:R2:W-:Y:S04]  /*1410*/  STG.E desc[UR4][R10.64+0x400], R17 ;  /* 0x000400110a007986 */ /* 0x0005e8000c101904 */
[----:B------:R-:W3:Y:S02]  /*1420*/  LDG.E R12, desc[UR4][R8.64+0x600] ;  /* 0x00060004080c7981 */ /* 0x000ee4000c1e1900 */
[----:B---3--:R-:W-:-:S05]  /*1430*/  VIADD R19, R12, 0x1 ;  /* 0x000000010c137836 */ /* 0x008fca0000000000 */
[----:B------:R3:W-:Y:S04]  /*1440*/  STG.E desc[UR4][R10.64+0x600], R19 ;  /* 0x000600130a007986 */ /* 0x0007e8000c101904 */
[----:B------:R-:W0:Y:S02]  /*1450*/  LDG.E R12, desc[UR4][R8.64+0x800] ;  /* 0x00080004080c7981 */ /* 0x000e24000c1e1900 */
[----:B0-----:R-:W-:-:S05]  /*1460*/  IADD3 R13, PT, PT, R12, 0x1, RZ ;  /* 0x000000010c0d7810 */ /* 0x001fca0007ffe0ff */
[----:B------:R4:W-:Y:S04]  /*1470*/  STG.E desc[UR4][R10.64+0x800], R13 ;  /* 0x0008000d0a007986 */ /* 0x0009e8000c101904 */
[----:B------:R-:W1:Y:S02]  /*1480*/  LDG.E R12, desc[UR4][R8.64+0xa00] ;  /* 0x000a0004080c7981 */ /* 0x000e64000c1e1900 */
[----:B-1----:R-:W-:-:S05]  /*1490*/  VIADD R15, R12, 0x1 ;  /* 0x000000010c0f7836 */ /* 0x002fca0000000000 */
[----:B------:R4:W-:Y:S04]  /*14a0*/  STG.E desc[UR4][R10.64+0xa00], R15 ;  /* 0x000a000f0a007986 */ /* 0x0009e8000c101904 */
[----:B------:R-:W2:Y:S02]  /*14b0*/  LDG.E R12, desc[UR4][R8.64+0xc00] ;  /* 0x000c0004080c7981 */ /* 0x000ea4000c1e1900 */
[----:B--2---:R-:W-:-:S05]  /*14c0*/  VIADD R17, R12, 0x1 ;  /* 0x000000010c117836 */ /* 0x004fca0000000000 */
[----:B------:R4:W-:Y:S04]  /*14d0*/  STG.E desc[UR4][R10.64+0xc00], R17 ;  /* 0x000c00110a007986 */ /* 0x0009e8000c101904 */
[----:B------:R-:W3:Y:S01]  /*14e0*/  LDG.E R12, desc[UR4][R8.64+0xe00] ;  /* 0x000e0004080c7981 */ /* 0x000ee2000c1e1900 */
[----:B------:R-:W-:Y:S01]  /*14f0*/  VIADD R6, R6, 0x8 ;  /* 0x0000000806067836 */ /* 0x000fe20000000000 */
[----:B---3--:R-:W-:-:S05]  /*1500*/  IADD3 R19, PT, PT, R12, 0x1, RZ ;  /* 0x000000010c137810 */ /* 0x008fca0007ffe0ff */
[----:B------:R4:W-:Y:S02]  /*1510*/  STG.E desc[UR4][R10.64+0xe00], R19 ;  /* 0x000e00130a007986 */ /* 0x0009e4000c101904 */
.L_x_24:
[----:B------:R-:W-:Y:S05]  /*1520*/  @!P1 EXIT ;  /* 0x000000000000994d */ /* 0x000fea0003800000 */
[----:B------:R-:W-:Y:S02]  /*1530*/  ISETP.GE.U32.AND P0, PT, R14, 0x4, PT ;  /* 0x000000040e00780c */ /* 0x000fe40003f06070 */
[----:B------:R-:W-:-:S04]  /*1540*/  LOP3.LUT R12, R0, 0x3, RZ, 0xc0, !PT ;  /* 0x00000003000c7812 */ /* 0x000fc800078ec0ff */
[----:B------:R-:W-:-:S07]  /*1550*/  ISETP.NE.AND P1, PT, R12, RZ, PT ;  /* 0x000000ff0c00720c */ /* 0x000fce0003f25270 */
[----:B------:R-:W-:Y:S06]  /*1560*/  @!P0 BRA `(.L_x_25) ;  /* 0x0000000000408947 */ /* 0x000fec0003800000 */
[----:B0-----:R-:W-:-:S04]  /*1570*/  IMAD R9, R6, 0x80, R7 ;  /* 0x0000008006097824 */ /* 0x001fc800078e0207 */
[----:B----4-:R-:W-:-:S05]  /*1580*/  IMAD.WIDE R10, R9, 0x4, R4 ;  /* 0x00000004090a7825 */ /* 0x010fca00078e0204 */
[----:B------:R-:W2:Y:S01]  /*1590*/  LDG.E R0, desc[UR4][R10.64] ;  /* 0x000000040a007981 */ /* 0x000ea2000c1e1900 */
[----:B------:R-:W-:Y:S01]  /*15a0*/  IMAD.WIDE R8, R9, 0x4, R2 ;  /* 0x0000000409087825 */ /* 0x000fe200078e0202 */
[----:B--2---:R-:W-:-:S05]  /*15b0*/  IADD3 R13, PT, PT, R0, 0x1, RZ ;  /* 0x00000001000d7810 */ /* 0x004fca0007ffe0ff */
[----:B------:R1:W-:Y:S04]  /*15c0*/  STG.E desc[UR4][R8.64], R13 ;  /* 0x0000000d08007986 */ /* 0x0003e8000c101904 */
[----:B------:R-:W2:Y:S02]  /*15d0*/  LDG.E R0, desc[UR4][R10.64+0x200] ;  /* 0x000200040a007981 */ /* 0x000ea4000c1e1900 */
[----:B--2---:R-:W-:-:S05]  /*15e0*/  VIADD R15, R0, 0x1 ;  /* 0x00000001000f7836 */ /* 0x004fca0000000000 */
[----:B------:R1:W-:Y:S04]  /*15f0*/  STG.E desc[UR4][R8.64+0x200], R15 ;  /* 0x0002000f08007986 */ /* 0x0003e8000c101904 */
[----:B------:R-:W2:Y:S02]  /*1600*/  LDG.E R0, desc[UR4][R10.64+0x400] ;  /* 0x000400040a007981 */ /* 0x000ea4000c1e1900 */
[----:B--2---:R-:W-:-:S05]  /*1610*/  VIADD R17, R0, 0x1 ;  /* 0x0000000100117836 */ /* 0x004fca0000000000 */
[----:B------:R1:W-:Y:S04]  /*1620*/  STG.E desc[UR4][R8.64+0x400], R17 ;  /* 0x0004001108007986 */ /* 0x0003e8000c101904 */
[----:B------:R-:W2:Y:S01]  /*1630*/  LDG.E R0, desc[UR4][R10.64+0x600] ;  /* 0x000600040a007981 */ /* 0x000ea2000c1e1900 */
[----:B------:R-:W-:Y:S01]  /*1640*/  VIADD R6, R6, 0x4 ;  /* 0x0000000406067836 */ /* 0x000fe20000000000 */
[----:B--2---:R-:W-:-:S05]  /*1650*/  IADD3 R19, PT, PT, R0, 0x1, RZ ;  /* 0x0000000100137810 */ /* 0x004fca0007ffe0ff */
[----:B------:R1:W-:Y:S02]  /*1660*/  STG.E desc[UR4][R8.64+0x600], R19 ;  /* 0x0006001308007986 */ /* 0x0003e4000c101904 */
.L_x_25:
[----:B------:R-:W-:Y:S05]  /*1670*/  @!P1 EXIT ;  /* 0x000000000000994d */ /* 0x000fea0003800000 */
[----:B0---4-:R-:W-:Y:S01]  /*1680*/  IMAD R11, R6, 0x80, R7 ;  /* 0x00000080060b7824 */ /* 0x011fe200078e0207 */
[----:B------:R-:W-:-:S07]  /*1690*/  IADD3 R0, PT, PT, -R12, RZ, RZ ;  /* 0x000000ff0c007210 */ /* 0x000fce0007ffe1ff */
.L_x_26:
[----:B-1----:R-:W-:-:S06]  /*16a0*/  IMAD.WIDE R8, R11, 0x4, R4 ;  /* 0x000000040b087825 */ /* 0x002fcc00078e0204 */
[----:B------:R-:W2:Y:S01]  /*16b0*/  LDG.E R8, desc[UR4][R8.64] ;  /* 0x0000000408087981 */ /* 0x000ea2000c1e1900 */
[----:B------:R-:W-:Y:S02]  /*16c0*/  VIADD R0, R0, 0x1 ;  /* 0x0000000100007836 */ /* 0x000fe40000000000 */
[----:B0-----:R-:W-:-:S03]  /*16d0*/  IMAD.WIDE R6, R11, 0x4, R2 ;  /* 0x000000040b067825 */ /* 0x001fc600078e0202 */
[----:B------:R-:W-:Y:S01]  /*16e0*/  ISETP.NE.AND P0, PT, R0, RZ, PT ;  /* 0x000000ff0000720c */ /* 0x000fe20003f05270 */
[----:B--2---:R-:W-:-:S05]  /*16f0*/  VIADD R13, R8, 0x1 ;  /* 0x00000001080d7836 */ /* 0x004fca0000000000 */
[----:B------:R0:W-:Y:S07]  /*1700*/  STG.E desc[UR4][R6.64], R13 ;  /* 0x0000000d06007986 */ /* 0x0001ee000c101904 */
[----:B------:R-:W-:Y:S05]  /*1710*/  @!P0 EXIT ;  /* 0x000000000000894d */ /* 0x000fea0003800000 */
[----:B------:R-:W-:Y:S01]  /*1720*/  IADD3 R11, PT, PT, R11, 0x80, RZ ;  /* 0x000000800b0b7810 */ /* 0x000fe20007ffe0ff */
[----:B------:R-:W-:Y:S06]  /*1730*/  BRA `(.L_x_26) ;  /* 0xfffffffc00d87947 */ /* 0x000fec000383ffff */
.L_x_27:
[----:B------:R-:W-:-:S00]  /*1740*/  BRA `(.L_x_27) ;  /* 0xfffffffc00fc7947 */ /* 0x000fc0000383ffff */
[----:B------:R-:W-:-:S00]  /*1750*/  NOP ;  /* 0x0000000000007918 */ /* 0x000fc00000000000 */
        /* <DEDUP_REMOVED lines=10> */
.L_x_45:


//--------------------- .text._ZN3cub18CUB_300001_SM_10006detail9transform16transform_kernelINS2_10policy_hubILb1EN4cuda3std3__45tupleIJN6thrust24THRUST_300001_SM_1000_NS6detail15normal_iteratorINSA_10device_ptrIiEEEEEEEE10policy1000Ei7plusOneIiESF_JPiEEEvT0_iT1_T2_DpNS2_10kernel_argIT3_EE --------------------------
	.section	.text._ZN3cub18CUB_300001_SM_10006detail9transform16transform_kernelINS2_10policy_hubILb1EN4cuda3std3__45tupleIJN6thrust24THRUST_300001_SM_1000_NS6detail15normal_iteratorINSA_10device_ptrIiEEEEEEEE10policy1000Ei7plusOneIiESF_JPiEEEvT0_iT1_T2_DpNS2_10kernel_argIT3_EE,"ax",@progbits
	.align	128
        .global         _ZN3cub18CUB_300001_SM_10006detail9transform16transform_kernelINS2_10policy_hubILb1EN4cuda3std3__45tupleIJN6thrust24THRUST_300001_SM_1000_NS6detail15normal_iteratorINSA_10device_ptrIiEEEEEEEE10policy1000Ei7plusOneIiESF_JPiEEEvT0_iT1_T2_DpNS2_10kernel_argIT3_EE
        .type           _ZN3cub18CUB_300001_SM_10006detail9transform16transform_kernelINS2_10policy_hubILb1EN4cuda3std3__45tupleIJN6thrust24THRUST_300001_SM_1000_NS6detail15normal_iteratorINSA_10device_ptrIiEEEEEEEE10policy1000Ei7plusOneIiESF_JPiEEEvT0_iT1_T2_DpNS2_10kernel_argIT3_EE,@function
        .size           _ZN3cub18CUB_300001_SM_10006detail9transform16transform_kernelINS2_10policy_hubILb1EN4cuda3std3__45tupleIJN6thrust24THRUST_300001_SM_1000_NS6detail15normal_iteratorINSA_10device_ptrIiEEEEEEEE10policy1000Ei7plusOneIiESF_JPiEEEvT0_iT1_T2_DpNS2_10kernel_argIT3_EE,(.L_x_46 - _ZN3cub18CUB_300001_SM_10006detail9transform16transform_kernelINS2_10policy_hubILb1EN4cuda3std3__45tupleIJN6thrust24THRUST_300001_SM_1000_NS6detail15normal_iteratorINSA_10device_ptrIiEEEEEEEE10policy1000Ei7plusOneIiESF_JPiEEEvT0_iT1_T2_DpNS2_10kernel_argIT3_EE)
        .other          _ZN3cub18CUB_300001_SM_10006detail9transform16transform_kernelINS2_10policy_hubILb1EN4cuda3std3__45tupleIJN6thrust24THRUST_300001_SM_1000_NS6detail15normal_iteratorINSA_10device_ptrIiEEEEEEEE10policy1000Ei7plusOneIiESF_JPiEEEvT0_iT1_T2_DpNS2_10kernel_argIT3_EE,@"STO_CUDA_ENTRY STV_DEFAULT"
_ZN3cub18CUB_300001_SM_10006detail9transform16transform_kernelINS2_10policy_hubILb1EN4cuda3std3__45tupleIJN6thrust24THRUST_300001_SM_1000_NS6detail15normal_iteratorINSA_10device_ptrIiEEEEEEEE10policy1000Ei7plusOneIiESF_JPiEEEvT0_iT1_T2_DpNS2_10kernel_argIT3_EE:
.text._ZN3cub18CUB_300001_SM_10006detail9transform16transform_kernelINS2_10policy_hubILb1EN4cuda3std3__45tupleIJN6thrust24THRUST_300001_SM_1000_NS6detail15normal_iteratorINSA_10device_ptrIiEEEEEEEE10policy1000Ei7plusOneIiESF_JPiEEEvT0_iT1_T2_DpNS2_10kernel_argIT3_EE:
[----:B------:R-:W-:Y:S08]  /*0000*/  LDC R1, c[0x0][0x37c] ;  /* 0x0000df00ff017b82 */ /* 0x000ff00000000800 */
[----:B------:R-:W0:Y:S01]  /*0010*/  LDC.64 R8, c[0x0][0x380] ;  /* 0x0000e000ff087b82 */ /* 0x000e220000000a00 */
[----:B------:R-:W1:Y:S01]  /*0020*/  S2R R0, SR_TID.X ;  /* 0x0000000000007919 */ /* 0x000e620000002100 */
[----:B------:R-:W2:Y:S01]  /*0030*/  LDCU.64 UR6, c[0x0][0x358] ;  /* 0x00006b00ff0677ac */ /* 0x000ea20008000a00 */
[----:B------:R-:W-:Y:S05]  /*0040*/  BSSY.RECONVERGENT B0, `(.L_x_28) ;  /* 0x0000016000007945 */ /* 0x000fea0003800200 */
[----:B------:R-:W3:Y:S08]  /*0050*/  S2UR UR4, SR_CTAID.X ;  /* 0x00000000000479c3 */ /* 0x000ef00000002500 */
[----:B------:R-:W4:Y:S01]  /*0060*/  LDC.64 R2, c[0x0][0x398] ;  /* 0x0000e600ff027b82 */ /* 0x000f220000000a00 */
[----:B0-----:R-:W-:-:S07]  /*0070*/  IMAD.SHL.U32 R7, R9, 0x80, RZ ;  /* 0x0000008009077824 */ /* 0x001fce00078e00ff */
[----:B------:R-:W0:Y:S01]  /*0080*/  LDC.64 R4, c[0x0][0x390] ;  /* 0x0000e400ff047b82 */ /* 0x000e220000000a00 */
[----:B---3--:R-:W-:Y:S01]  /*0090*/  IMAD R13, R7, UR4, RZ ;  /* 0x00000004070d7c24 */ /* 0x008fe2000f8e02ff */
[----:B-1----:R-:W-:-:S03]  /*00a0*/  SHF.L.U32 R15, R0, 0x7, RZ ;  /* 0x00000007000f7819 */ /* 0x002fc600000006ff */
[----:B------:R-:W-:-:S05]  /*00b0*/  IMAD.IADD R8, R8, 0x1, -R13 ;  /* 0x0000000108087824 */ /* 0x000fca00078e0a0d */
[CC--:B------:R-:W-:Y:S02]  /*00c0*/  VIMNMX R6, PT, PT, R7.reuse, R8.reuse, PT ;  /* 0x0000000807067248 */ /* 0x0c0fe40003fe0100 */
[----:B------:R-:W-:-:S03]  /*00d0*/  ISETP.GT.AND P0, PT, R7, R8, PT ;  /* 0x000000080700720c */ /* 0x000fc60003f04270 */
[----:B------:R-:W-:-:S05]  /*00e0*/  IMAD.SHL.U32 R12, R6, 0x4, RZ ;  /* 0x00000004060c7824 */ /* 0x000fca00078e00ff */
[----:B------:R-:W-:-:S13]  /*00f0*/  ISETP.GE.AND P1, PT, R15, R12, PT ;  /* 0x0000000c0f00720c */ /* 0x000fda0003f26270 */
[----:B--2-4-:R-:W-:Y:S05]  /*0100*/  @P1 BRA `(.L_x_29) ;  /* 0x0000000000241947 */ /* 0x014fea0003800000 */
[----:B------:R-:W1:Y:S02]  /*0110*/  LDC.64 R10, c[0x0][0x398] ;  /* 0x0000e600ff0a7b82 */ /* 0x000e640000000a00 */
[----:B-1----:R-:W-:-:S04]  /*0120*/  IMAD.WIDE.U32 R10, R0, 0x80, R10 ;  /* 0x00000080000a7825 */ /* 0x002fc800078e000a */
[----:B------:R-:W-:-:S07]  /*0130*/  IMAD.WIDE R10, R13, 0x4, R10 ;  /* 0x000000040d0a7825 */ /* 0x000fce00078e020a */
.L_x_30:
[----:B------:R-:W-:Y:S01]  /*0140*/  VIADD R15, R15, 0x4000 ;  /* 0x000040000f0f7836 */ /* 0x000fe20000000000 */
[----:B------:R1:W-:Y:S04]  /*0150*/  CCTL.E.PF2 [R10] ;  /* 0x000000000a00798f */ /* 0x0003e80000800100 */
[----:B------:R-:W-:Y:S02]  /*0160*/  ISETP.GE.AND P1, PT, R15, R12, PT ;  /* 0x0000000c0f00720c */ /* 0x000fe40003f26270 */
[----:B-1----:R-:W-:-:S04]  /*0170*/  IADD3 R10, P2, PT, R10, 0x4000, RZ ;  /* 0x000040000a0a7810 */ /* 0x002fc80007f5e0ff */
[----:B------:R-:W-:-:S07]  /*0180*/  IADD3.X R11, PT, PT, RZ, R11, RZ, P2, !PT ;  /* 0x0000000bff0b7210 */ /* 0x000fce00017fe4ff */
[----:B------:R-:W-:Y:S05]  /*0190*/  @!P1 BRA `(.L_x_30) ;  /* 0xfffffffc00e89947 */ /* 0x000fea000383ffff */
.L_x_29:
[----:B------:R-:W-:Y:S05]  /*01a0*/  BSYNC.RECONVERGENT B0 ;  /* 0x0000000000007941 */ /* 0x000fea0003800200 */
.L_x_28:
[----:B------:R-:W-:-:S04]  /*01b0*/  IMAD.WIDE R2, R13, 0x4, R2 ;  /* 0x000000040d027825 */ /* 0x000fc800078e0202 */
[----:B0-----:R-:W-:Y:S01]  /*01c0*/  IMAD.WIDE R4, R13, 0x4, R4 ;  /* 0x000000040d047825 */ /* 0x001fe200078e0204 */
[----:B------:R-:W-:Y:S06]  /*01d0*/  @P0 BRA `(.L_x_31) ;  /* 0x0000000800440947 */ /* 0x000fec0003800000 */
[----:B------:R-:W-:-:S13]  /*01e0*/  ISETP.GE.AND P0, PT, R9, 0x1, PT ;  /* 0x000000010900780c */ /* 0x000fda0003f06270 */
[----:B------:R-:W-:Y:S05]  /*01f0*/  @!P0 EXIT ;  /* 0x000000000000894d */ /* 0x000fea0003800000 */
[C---:B------:R-:W-:Y:S01]  /*0200*/  ISETP.GE.U32.AND P1, PT, R9.reuse, 0x10, PT ;  /* 0x000000100900780c */ /* 0x040fe20003f26070 */
[----:B------:R-:W-:Y:S01]  /*0210*/  IMAD.MOV.U32 R7, RZ, RZ, RZ ;  /* 0x000000ffff077224 */ /* 0x000fe200078e00ff */
[----:B------:R-:W-:-:S04]  /*0220*/  LOP3.LUT R20, R9, 0xf, RZ, 0xc0, !PT ;  /* 0x0000000f09147812 */ /* 0x000fc800078ec0ff */
[----:B------:R-:W-:-:S07]  /*0230*/  ISETP.NE.AND P0, PT, R20, RZ, PT ;  /* 0x000000ff1400720c */ /* 0x000fce0003f05270 */
[----:B------:R-:W-:Y:S06]  /*0240*/  @!P1 BRA `(.L_x_32) ;  /* 0x0000000400189947 */ /* 0x000fec0003800000 */
[----:B------:R-:W-:Y:S01]  /*0250*/  IMAD.WIDE.U32 R14, R0, 0x4, RZ ;  /* 0x00000004000e7825 */ /* 0x000fe200078e00ff */
[----:B------:R-:W-:-:S03]  /*0260*/  LOP3.LUT R7, R9, 0x7ffffff0, RZ, 0xc0, !PT ;  /* 0x7ffffff009077812 */ /* 0x000fc600078ec0ff */
[----:B------:R-:W-:Y:S01]  /*0270*/  VIADD R6, R0, 0x480 ;  /* 0x0000048000067836 */ /* 0x000fe20000000000 */
[----:B------:R-:W-:Y:S02]  /*0280*/  LOP3.LUT R13, R14, 0x1000, RZ, 0xfc, !PT ;  /* 0x000010000e0d7812 */ /* 0x000fe400078efcff */
[----:B------:R-:W-:-:S07]  /*0290*/  IADD3 R12, PT, PT, -R7, RZ, RZ ;  /* 0x000000ff070c7210 */ /* 0x000fce0007ffe1ff */
.L_x_33:
[----:B------:R-:W-:-:S05]  /*02a0*/  IADD3 R10, P1, PT, R2, R13, RZ ;  /* 0x0000000d020a7210 */ /* 0x000fca0007f3e0ff */
[----:B0-----:R-:W-:-:S05]  /*02b0*/  IMAD.X R11, R3, 0x1, R15, P1 ;  /* 0x00000001030b7824 */ /* 0x001fca00008e060f */
[----:B------:R-:W2:Y:S01]  /*02c0*/  LDG.E R14, desc[UR6][R10.64+-0x1000] ;  /* 0xfff000060a0e7981 */ /* 0x000ea2000c1e1900 */
[----:B------:R-:W-:-:S05]  /*02d0*/  IADD3 R8, P1, PT, R4, R13, RZ ;  /* 0x0000000d04087210 */ /* 0x000fca0007f3e0ff */
[----:B------:R-:W-:Y:S01]  /*02e0*/  IMAD.X R9, R5, 0x1, R15, P1 ;  /* 0x0000000105097824 */ /* 0x000fe200008e060f */
[----:B--2---:R-:W-:-:S05]  /*02f0*/  IADD3 R17, PT, PT, R14, 0x1, RZ ;  /* 0x000000010e117810 */ /* 0x004fca0007ffe0ff */
[----:B------:R0:W-:Y:S04]  /*0300*/  STG.E desc[UR6][R8.64+-0x1000], R17 ;  /* 0xfff0001108007986 */ /* 0x0001e8000c101906 */
[----:B------:R-:W2:Y:S02]  /*0310*/  LDG.E R14, desc[UR6][R10.64+-0xe00] ;  /* 0xfff200060a0e7981 */ /* 0x000ea4000c1e1900 */
[----:B--2---:R-:W-:-:S05]  /*0320*/  VIADD R19, R14, 0x1 ;  /* 0x000000010e137836 */ /* 0x004fca0000000000 */
[----:B------:R-:W-:Y:S04]  /*0330*/  STG.E desc[UR6][R8.64+-0xe00], R19 ;  /* 0xfff2001308007986 */ /* 0x000fe8000c101906 */
[----:B------:R-:W2:Y:S02]  /*0340*/  LDG.E R14, desc[UR6][R10.64+-0xc00] ;  /* 0xfff400060a0e7981 */ /* 0x000ea4000c1e1900 */
[----:B--2---:R-:W-:-:S05]  /*0350*/  VIADD R21, R14, 0x1 ;  /* 0x000000010e157836 */ /* 0x004fca0000000000 */
[----:B------:R1:W-:Y:S04]  /*0360*/  STG.E desc[UR6][R8.64+-0xc00], R21 ;  /* 0xfff4001508007986 */ /* 0x0003e8000c101906 */
[----:B------:R-:W2:Y:S02]  /*0370*/  LDG.E R14, desc[UR6][R10.64+-0xa00] ;  /* 0xfff600060a0e7981 */ /* 0x000ea4000c1e1900 */
[----:B--2---:R-:W-:-:S05]  /*0380*/  IADD3 R23, PT, PT, R14, 0x1, RZ ;  /* 0x000000010e177810 */ /* 0x004fca0007ffe0ff */
[----:B------:R2:W-:Y:S04]  /*0390*/  STG.E desc[UR6][R8.64+-0xa00], R23 ;  /* 0xfff6001708007986 */ /* 0x0005e8000c101906 */
[----:B------:R-:W0:Y:S02]  /*03a0*/  LDG.E R14, desc[UR6][R10.64+-0x800] ;  /* 0xfff800060a0e7981 */ /* 0x000e24000c1e1900 */
[----:B0-----:R-:W-:-:S05]  /*03b0*/  VIADD R17, R14, 0x1 ;  /* 0x000000010e117836 */ /* 0x001fca0000000000 */
[----:B------:R0:W-:Y:S04]  /*03c0*/  STG.E desc[UR6][R8.64+-0x800], R17 ;  /* 0xfff8001108007986 */ /* 0x0001e8000c101906 */
[----:B------:R-:W3:Y:S02]  /*03d0*/  LDG.E R14, desc[UR6][R10.64+-0x600] ;  /* 0xfffa00060a0e7981 */ /* 0x000ee4000c1e1900 */
[----:B---3--:R-:W-:-:S05]  /*03e0*/  VIADD R25, R14, 0x1 ;  /* 0x000000010e197836 */ /* 0x008fca0000000000 */
[----:B------:R3:W-:Y:S04]  /*03f0*/  STG.E desc[UR6][R8.64+-0x600], R25 ;  /* 0xfffa001908007986 */ /* 0x0007e8000c101906 */
[----:B------:R-:W1:Y:S02]  /*0400*/  LDG.E R14, desc[UR6][R10.64+-0x400] ;  /* 0xfffc00060a0e7981 */ /* 0x000e64000c1e1900 */
[----:B-1----:R-:W-:-:S05]  /*0410*/  IADD3 R21, PT, PT, R14, 0x1, RZ ;  /* 0x000000010e157810 */ /* 0x002fca0007ffe0ff */
[----:B------:R1:W-:Y:S04]  /*0420*/  STG.E desc[UR6][R8.64+-0x400], R21 ;  /* 0xfffc001508007986 */ /* 0x0003e8000c101906 */
[----:B------:R-:W2:Y:S01]  /*0430*/  LDG.E R14, desc[UR6][R10.64+-0x200] ;  /* 0xfffe00060a0e7981 */ /* 0x000ea2000c1e1900 */
[----:B------:R-:W-:Y:S02]  /*0440*/  HFMA2 R19, -RZ, RZ, 0, 0 ;  /* 0x00000000ff137431 */ /* 0x000fe400000001ff */
[----:B------:R-:W-:Y:S02]  /*0450*/  IMAD.MOV.U32 R18, RZ, RZ, 0x600 ;  /* 0x00000600ff127424 */ /* 0x000fe400078e00ff */
[----:B--2---:R-:W-:-:S05]  /*0460*/  VIADD R23, R14, 0x1 ;  /* 0x000000010e177836 */ /* 0x004fca0000000000 */
[----:B------:R2:W-:Y:S04]  /*0470*/  STG.E desc[UR6][R8.64+-0x200], R23 ;  /* 0xfffe001708007986 */ /* 0x0005e8000c101906 */
[----:B------:R-:W3:Y:S01]  /*0480*/  LDG.E R14, desc[UR6][R10.64] ;  /* 0x000000060a0e7981 */ /* 0x000ee2000c1e1900 */
[----:B------:R-:W-:-:S03]  /*0490*/  IMAD.WIDE R18, R6, 0x4, R18 ;  /* 0x0000000406127825 */ /* 0x000fc600078e0212 */
[----:B------:R-:W-:-:S05]  /*04a0*/  IADD3 R16, P1, PT, R2, R18, RZ ;  /* 0x0000001202107210 */ /* 0x000fca0007f3e0ff */
[----:B0-----:R-:W-:Y:S02]  /*04b0*/  IMAD.X R17, R3, 0x1, R19, P1 ;  /* 0x0000000103117824 */ /* 0x001fe400008e0613 */
[----:B---3--:R-:W-:-:S05]  /*04c0*/  VIADD R25, R14, 0x1 ;  /* 0x000000010e197836 */ /* 0x008fca0000000000 */
[----:B------:R0:W-:Y:S04]  /*04d0*/  STG.E desc[UR6][R8.64], R25 ;  /* 0x0000001908007986 */ /* 0x0001e8000c101906 */
[----:B------:R-:W1:Y:S01]  /*04e0*/  LDG.E R14, desc[UR6][R16.64+-0x600] ;  /* 0xfffa0006100e7981 */ /* 0x000e62000c1e1900 */
[----:B------:R-:W-:-:S04]  /*04f0*/  IADD3 R18, P1, PT, R4, R18, RZ ;  /* 0x0000001204127210 */ /* 0x000fc80007f3e0ff */
[----:B------:R-:W-:Y:S01]  /*0500*/  IADD3.X R19, PT, PT, R5, R19, RZ, P1, !PT ;  /* 0x0000001305137210 */ /* 0x000fe20000ffe4ff */
[----:B-1----:R-:W-:-:S05]  /*0510*/  VIADD R21, R14, 0x1 ;  /* 0x000000010e157836 */ /* 0x002fca0000000000 */
[----:B------:R1:W-:Y:S04]  /*0520*/  STG.E desc[UR6][R18.64+-0x600], R21 ;  /* 0xfffa001512007986 */ /* 0x0003e8000c101906 */
[----:B------:R-:W3:Y:S02]  /*0530*/  LDG.E R10, desc[UR6][R16.64+-0x400] ;  /* 0xfffc0006100a7981 */ /* 0x000ee4000c1e1900 */
[----:B---3--:R-:W-:-:S05]  /*0540*/  VIADD R11, R10, 0x1 ;  /* 0x000000010a0b7836 */ /* 0x008fca0000000000 */
[----:B------:R3:W-:Y:S04]  /*0550*/  STG.E desc[UR6][R18.64+-0x400], R11 ;  /* 0xfffc000b12007986 */ /* 0x0007e8000c101906 */
[----:B------:R-:W2:Y:S02]  /*0560*/  LDG.E R10, desc[UR6][R16.64+-0x200] ;  /* 0xfffe0006100a7981 */ /* 0x000ea4000c1e1900 */
[----:B--2---:R-:W-:-:S05]  /*0570*/  IADD3 R23, PT, PT, R10, 0x1, RZ ;  /* 0x000000010a177810 */ /* 0x004fca0007ffe0ff */
[----:B------:R2:W-:Y:S04]  /*0580*/  STG.E desc[UR6][R18.64+-0x200], R23 ;  /* 0xfffe001712007986 */ /* 0x0005e8000c101906 */
[----:B0-----:R-:W4:Y:S02]  /*0590*/  LDG.E R8, desc[UR6][R16.64] ;  /* 0x0000000610087981 */ /* 0x001f24000c1e1900 */
[----:B----4-:R-:W-:-:S05]  /*05a0*/  VIADD R9, R8, 0x1 ;  /* 0x0000000108097836 */ /* 0x010fca0000000000 */
[----:B------:R0:W-:Y:S04]  /*05b0*/  STG.E desc[UR6][R18.64], R9 ;  /* 0x0000000912007986 */ /* 0x0001e8000c101906 */
[----:B------:R-:W1:Y:S02]  /*05c0*/  LDG.E R8, desc[UR6][R16.64+0x200] ;  /* 0x0002000610087981 */ /* 0x000e64000c1e1900 */
[----:B-1----:R-:W-:-:S05]  /*05d0*/  VIADD R21, R8, 0x1 ;  /* 0x0000000108157836 */ /* 0x002fca0000000000 */
[----:B------:R0:W-:Y:S04]  /*05e0*/  STG.E desc[UR6][R18.64+0x200], R21 ;  /* 0x0002001512007986 */ /* 0x0001e8000c101906 */
[----:B------:R-:W3:Y:S02]  /*05f0*/  LDG.E R8, desc[UR6][R16.64+0x400] ;  /* 0x0004000610087981 */ /* 0x000ee4000c1e1900 */
[----:B---3--:R-:W-:-:S05]  /*0600*/  IADD3 R11, PT, PT, R8, 0x1, RZ ;  /* 0x00000001080b7810 */ /* 0x008fca0007ffe0ff */
[----:B------:R0:W-:Y:S04]  /*0610*/  STG.E desc[UR6][R18.64+0x400], R11 ;  /* 0x0004000b12007986 */ /* 0x0001e8000c101906 */
[----:B------:R-:W2:Y:S01]  /*0620*/  LDG.E R8, desc[UR6][R16.64+0x600] ;  /* 0x0006000610087981 */ /* 0x000ea2000c1e1900 */
[----:B------:R-:W-:Y:S01]  /*0630*/  VIADD R12, R12, 0x10 ;  /* 0x000000100c0c7836 */ /* 0x000fe20000000000 */
[----:B------:R-:W-:Y:S01]  /*0640*/  IADD3 R13, P2, PT, R13, 0x2000, RZ ;  /* 0x000020000d0d7810 */ /* 0x000fe20007f5e0ff */
[----:B------:R-:W-:-:S03]  /*0650*/  VIADD R6, R6, 0x800 ;  /* 0x0000080006067836 */ /* 0x000fc60000000000 */
[----:B------:R-:W-:Y:S02]  /*0660*/  ISETP.NE.AND P1, PT, R12, RZ, PT ;  /* 0x000000ff0c00720c */ /* 0x000fe40003f25270 */
[----:B------:R-:W-:Y:S01]  /*0670*/  IADD3.X R15, PT, PT, RZ, R15, RZ, P2, !PT ;  /* 0x0000000fff0f7210 */ /* 0x000fe200017fe4ff */
[----:B--2---:R-:W-:-:S05]  /*0680*/  VIADD R23, R8, 0x1 ;  /* 0x0000000108177836 */ /* 0x004fca0000000000 */
[----:B------:R0:W-:Y:S05]  /*0690*/  STG.E desc[UR6][R18.64+0x600], R23 ;  /* 0x0006001712007986 */ /* 0x0001ea000c101906 */
[----:B------:R-:W-:Y:S05]  /*06a0*/  @P1 BRA `(.L_x_33) ;  /* 0xfffffff800fc1947 */ /* 0x000fea000383ffff */
.L_x_32:
[----:B------:R-:W-:Y:S05]  /*06b0*/  @!P0 EXIT ;  /* 0x000000000000894d */ /* 0x000fea0003800000 */
[----:B------:R-:W1:Y:S01]  /*06c0*/  LDCU UR4, c[0x0][0x384] ;  /* 0x00007080ff0477ac */ /* 0x000e620008000800 */
[----:B------:R-:W-:Y:S01]  /*06d0*/  ISETP.GE.U32.AND P0, PT, R20, 0x8, PT ;  /* 0x000000081400780c */ /* 0x000fe20003f06070 */
[----:B-1----:R-:W-:-:S06]  /*06e0*/  ULOP3.LUT UR5, UR4, 0x7, URZ, 0xc0, !UPT ;  /* 0x0000000704057892 */ /* 0x002fcc000f8ec0ff */
[----:B------:R-:W-:-:S06]  /*06f0*/  ISETP.NE.AND P1, PT, RZ, UR5, PT ;  /* 0x00000005ff007c0c */ /* 0x000fcc000bf25270 */
[----:B------:R-:W-:Y:S07]  /*0700*/  @!P0 BRA `(.L_x_34) ;  /* 0x0000000000708947 */ /* 0x000fee0003800000 */
[----:B0-----:R-:W-:-:S04]  /*0710*/  IMAD R11, R7, 0x80, R0 ;  /* 0x00000080070b7824 */ /* 0x001fc800078e0200 */
[----:B------:R-:W-:-:S05]  /*0720*/  IMAD.WIDE R8, R11, 0x4, R2 ;  /* 0x000000040b087825 */ /* 0x000fca00078e0202 */
        /* <DEDUP_REMOVED lines=10> */
[----:B------:R-:W3:Y:S02]  /*07d0*/  LDG.E R6, desc[UR6][R8.64+0x600] ;  /* 0x0006000608067981 */ /* 0x000ee4000c1e1900 */
[----:B---3--:R-:W-:-:S05]  /*07e0*/  IADD3 R19, PT, PT, R6, 0x1, RZ ;  /* 0x0000000106137810 */ /* 0x008fca0007ffe0ff */
[----:B------:R3:W-:Y:S04]  /*07f0*/  STG.E desc[UR6][R10.64+0x600], R19 ;  /* 0x000600130a007986 */ /* 0x0007e8000c101906 */
[----:B------:R-:W0:Y:S02]  /*0800*/  LDG.E R6, desc[UR6][R8.64+0x800] ;  /* 0x0008000608067981 */ /* 0x000e24000c1e1900 */
[----:B0-----:R-:W-:-:S05]  /*0810*/  VIADD R13, R6, 0x1 ;  /* 0x00000001060d7836 */ /* 0x001fca0000000000 */
[----:B------:R4:W-:Y:S04]  /*0820*/  STG.E desc[UR6][R10.64+0x800], R13 ;  /* 0x0008000d0a007986 */ /* 0x0009e8000c101906 */
[----:B------:R-:W1:Y:S02]  /*0830*/  LDG.E R6, desc[UR6][R8.64+0xa00] ;  /* 0x000a000608067981 */ /* 0x000e64000c1e1900 */
[----:B-1----:R-:W-:-:S05]  /*0840*/  VIADD R15, R6, 0x1 ;  /* 0x00000001060f7836 */ /* 0x002fca0000000000 */
[----:B------:R4:W-:Y:S04]  /*0850*/  STG.E desc[UR6][R10.64+0xa00], R15 ;  /* 0x000a000f0a007986 */ /* 0x0009e8000c101906 */
[----:B------:R-:W2:Y:S02]  /*0860*/  LDG.E R6, desc[UR6][R8.64+0xc00] ;  /* 0x000c000608067981 */ /* 0x000ea4000c1e1900 */
[----:B--2---:R-:W-:-:S05]  /*0870*/  IADD3 R17, PT, PT, R6, 0x1, RZ ;  /* 0x0000000106117810 */ /* 0x004fca0007ffe0ff */
[----:B------:R4:W-:Y:S04]  /*0880*/  STG.E desc[UR6][R10.64+0xc00], R17 ;  /* 0x000c00110a007986 */ /* 0x0009e8000c101906 */
[----:B------:R-:W3:Y:S01]  /*0890*/  LDG.E R6, desc[UR6][R8.64+0xe00] ;  /* 0x000e000608067981 */ /* 0x000ee2000c1e1900 */
[----:B------:R-:W-:Y:S01]  /*08a0*/  IADD3 R7, PT, PT, R7, 0x8, RZ ;  /* 0x0000000807077810 */ /* 0x000fe20007ffe0ff */
[----:B---3--:R-:W-:-:S05]  /*08b0*/  VIADD R19, R6, 0x1 ;  /* 0x0000000106137836 */ /* 0x008fca0000000000 */
[----:B------:R4:W-:Y:S02]  /*08c0*/  STG.E desc[UR6][R10.64+0xe00], R19 ;  /* 0x000e00130a007986 */ /* 0x0009e4000c101906 */
.L_x_34:
[----:B------:R-:W-:Y:S05]  /*08d0*/  @!P1 EXIT ;  /* 0x000000000000994d */ /* 0x000fea0003800000 */
[----:B------:R-:W-:Y:S02]  /*08e0*/  UISETP.GE.U32.AND UP0, UPT, UR5, 0x4, UPT ;  /* 0x000000040500788c */ /* 0x000fe4000bf06070 */
[----:B------:R-:W-:-:S06]  /*08f0*/  ULOP3.LUT UR4, UR4, 0x3, URZ, 0xc0, !UPT ;  /* 0x0000000304047892 */ /* 0x000fcc000f8ec0ff */
[----:B------:R-:W-:Y:S01]  /*0900*/  ISETP.NE.AND P0, PT, RZ, UR4, PT ;  /* 0x00000004ff007c0c */ /* 0x000fe2000bf05270 */
[----:B------:R-:W-:-:S12]  /*0910*/  BRA.U !UP0, `(.L_x_35) ;  /* 0x0000000108407547 */ /* 0x000fd8000b800000 */
[----:B0---4-:R-:W-:-:S04]  /*0920*/  IMAD R11, R7, 0x80, R0 ;  /* 0x00000080070b7824 */ /* 0x011fc800078e0200 */
        /* <DEDUP_REMOVED lines=9> */
[----:B--2---:R-:W-:-:S05]  /*09c0*/  IADD3 R17, PT, PT, R6, 0x1, RZ ;  /* 0x0000000106117810 */ /* 0x004fca0007ffe0ff */
[----:B------:R1:W-:Y:S04]  /*09d0*/  STG.E desc[UR6][R10.64+0x400], R17 ;  /* 0x000400110a007986 */ /* 0x0003e8000c101906 */
[----:B------:R-:W2:Y:S01]  /*09e0*/  LDG.E R6, desc[UR6][R8.64+0x600] ;  /* 0x0006000608067981 */ /* 0x000ea2000c1e1900 */
[----:B------:R-:W-:Y:S01]  /*09f0*/  IADD3 R7, PT, PT, R7, 0x4, RZ ;  /* 0x0000000407077810 */ /* 0x000fe20007ffe0ff */
[----:B--2---:R-:W-:-:S05]  /*0a00*/  VIADD R19, R6, 0x1 ;  /* 0x0000000106137836 */ /* 0x004fca0000000000 */
[----:B------:R1:W-:Y:S02]  /*0a10*/  STG.E desc[UR6][R10.64+0x600], R19 ;  /* 0x000600130a007986 */ /* 0x0003e4000c101906 */
.L_x_35:
[----:B------:R-:W-:Y:S05]  /*0a20*/  @!P0 EXIT ;  /* 0x000000000000894d */ /* 0x000fea0003800000 */
[----:B01--4-:R-:W-:Y:S01]  /*0a30*/  IMAD R11, R7, 0x80, R0 ;  /* 0x00000080070b7824 */ /* 0x013fe200078e0200 */
[----:B------:R-:W-:-:S12]  /*0a40*/  UIADD3 UR4, UPT, UPT, -UR4, URZ, URZ ;  /* 0x000000ff04047290 */ /* 0x000fd8000fffe1ff */
.L_x_36:
[----:B------:R-:W-:-:S06]  /*0a50*/  IMAD.WIDE R8, R11, 0x4, R2 ;  /* 0x000000040b087825 */ /* 0x000fcc00078e0202 */
[----:B------:R-:W2:Y:S01]  /*0a60*/  LDG.E R8, desc[UR6][R8.64] ;  /* 0x0000000608087981 */ /* 0x000ea2000c1e1900 */
[----:B0-----:R-:W-:Y:S01]  /*0a70*/  IMAD.WIDE R6, R11, 0x4, R4 ;  /* 0x000000040b067825 */ /* 0x001fe200078e0204 */
[----:B------:R-:W-:-:S03]  /*0a80*/  UIADD3 UR4, UPT, UPT, UR4, 0x1, URZ ;  /* 0x0000000104047890 */ /* 0x000fc6000fffe0ff */
[----:B------:R-:W-:Y:S01]  /*0a90*/  VIADD R11, R11, 0x80 ;  /* 0x000000800b0b7836 */ /* 0x000fe20000000000 */
[----:B------:R-:W-:Y:S01]  /*0aa0*/  UISETP.NE.AND UP0, UPT, UR4, URZ, UPT ;  /* 0x000000ff0400728c */ /* 0x000fe2000bf05270 */
[----:B--2---:R-:W-:-:S05]  /*0ab0*/  IADD3 R13, PT, PT, R8, 0x1, RZ ;  /* 0x00000001080d7810 */ /* 0x004fca0007ffe0ff */
[----:B------:R0:W-:Y:S03]  /*0ac0*/  STG.E desc[UR6][R6.64], R13 ;  /* 0x0000000d06007986 */ /* 0x0001e6000c101906 */
[----:B------:R-:W-:Y:S05]  /*0ad0*/  BRA.U UP0, `(.L_x_36) ;  /* 0xfffffffd00dc7547 */ /* 0x000fea000b83ffff */
[----:B------:R-:W-:Y:S05]  /*0ae0*/  EXIT ;  /* 0x000000000000794d */ /* 0x000fea0003800000 */
.L_x_31:
[----:B------:R-:W-:-:S13]  /*0af0*/  ISETP.GE.AND P0, PT, R9, 0x1, PT ;  /* 0x000000010900780c */ /* 0x000fda0003f06270 */
[----:B------:R-:W-:Y:S05]  /*0b00*/  @!P0 EXIT ;  /* 0x000000000000894d */ /* 0x000fea0003800000 */
[C---:B------:R-:W-:Y:S02]  /*0b10*/  ISETP.GE.U32.AND P0, PT, R9.reuse, 0x8, PT ;  /* 0x000000080900780c */ /* 0x040fe40003f06070 */
[----:B------:R-:W-:Y:S02]  /*0b20*/  LOP3.LUT R20, R9, 0x7, RZ, 0xc0, !PT ;  /* 0x0000000709147812 */ /* 0x000fe400078ec0ff */
[----:B------:R-:W-:-:S09]  /*0b30*/  MOV R7, RZ ;  /* 0x000000ff00077202 */ /* 0x000fd20000000f00 */
[----:B------:R-:W-:Y:S05]  /*0b40*/  @!P0 BRA `(.L_x_37) ;  /* 0x0000000000d08947 */ /* 0x000fea0003800000 */
[----:B------:R-:W-:Y:S01]  /*0b50*/  LOP3.LUT R7, R9, 0x7ffffff8, RZ, 0xc0, !PT ;  /* 0x7ffffff809077812 */ /* 0x000fe200078ec0ff */
[----:B------:R-:W-:-:S07]  /*0b60*/  IMAD.MOV.U32 R12, RZ, RZ, RZ ;  /* 0x000000ffff0c7224 */ /* 0x000fce00078e00ff */
.L_x_40:
[----:B0-----:R-:W-:-:S04]  /*0b70*/  LEA R13, R12, R0, 0x7 ;  /* 0x000000000c0d7211 */ /* 0x001fc800078e38ff */
        /* <DEDUP_REMOVED lines=10> */
[----:B------:R-:W-:Y:S02]  /*0c20*/  VIADD R21, R13, 0x100 ;  /* 0x000001000d157836 */ /* 0x000fe40000000000 */
[----:B------:R-:W-:-:S03]  /*0c30*/  IMAD.WIDE R10, R11, 0x4, R4 ;  /* 0x000000040b0a7825 */ /* 0x000fc600078e0204 */
[----:B------:R-:W-:Y:S02]  /*0c40*/  ISETP.GE.AND P0, PT, R21, R6, PT ;  /* 0x000000061500720c */ /* 0x000fe40003f06270 */
[----:B--2---:R-:W-:-:S05]  /*0c50*/  @!P1 IADD3 R15, PT, PT, R18, 0x1, RZ ;  /* 0x00000001120f9810 */ /* 0x004fca0007ffe0ff */
[----:B------:R1:W-:Y:S06]  /*0c60*/  @!P1 STG.E desc[UR6][R10.64], R15 ;  /* 0x0000000f0a009986 */ /* 0x0003ec000c101906 */
[----:B------:R-:W2:Y:S01]  /*0c70*/  @!P0 LDG.E R14, desc[UR6][R8.64+0x200] ;  /* 0x00020006080e8981 */ /* 0x000ea2000c1e1900 */
[----:B------:R-:W-:-:S05]  /*0c80*/  VIADD R21, R13, 0x180 ;  /* 0x000001800d157836 */ /* 0x000fca0000000000 */
[----:B------:R-:W-:Y:S02]  /*0c90*/  ISETP.GE.AND P1, PT, R21, R6, PT ;  /* 0x000000061500720c */ /* 0x000fe40003f26270 */
[----:B--2---:R-:W-:-:S05]  /*0ca0*/  @!P0 IADD3 R21, PT, PT, R14, 0x1, RZ ;  /* 0x000000010e158810 */ /* 0x004fca0007ffe0ff */
[----:B------:R-:W-:Y:S06]  /*0cb0*/  @!P0 STG.E desc[UR6][R10.64+0x200], R21 ;  /* 0x000200150a008986 */ /* 0x000fec000c101906 */
[----:B------:R-:W2:Y:S01]  /*0cc0*/  @!P1 LDG.E R14, desc[UR6][R8.64+0x400] ;  /* 0x00040006080e9981 */ /* 0x000ea2000c1e1900 */
[----:B0-----:R-:W-:-:S05]  /*0cd0*/  VIADD R17, R13, 0x200 ;  /* 0x000002000d117836 */ /* 0x001fca0000000000 */
[----:B------:R-:W-:Y:S02]  /*0ce0*/  ISETP.GE.AND P0, PT, R17, R6, PT ;  /* 0x000000061100720c */ /* 0x000fe40003f06270 */
[----:B--2---:R-:W-:-:S05]  /*0cf0*/  @!P1 IADD3 R17, PT, PT, R14, 0x1, RZ ;  /* 0x000000010e119810 */ /* 0x004fca0007ffe0ff */
[----:B------:R0:W-:Y:S06]  /*0d00*/  @!P1 STG.E desc[UR6][R10.64+0x400], R17 ;  /* 0x000400110a009986 */ /* 0x0001ec000c101906 */
[----:B------:R-:W2:Y:S01]  /*0d10*/  @!P0 LDG.E R14, desc[UR6][R8.64+0x600] ;  /* 0x00060006080e8981 */ /* 0x000ea2000c1e1900 */
[----:B-1----:R-:W-:-:S05]  /*0d20*/  VIADD R15, R13, 0x280 ;  /* 0x000002800d0f7836 */ /* 0x002fca0000000000 */
[----:B------:R-:W-:Y:S02]  /*0d30*/  ISETP.GE.AND P1, PT, R15, R6, PT ;  /* 0x000000060f00720c */ /* 0x000fe40003f26270 */
[----:B--2---:R-:W-:-:S05]  /*0d40*/  @!P0 IADD3 R15, PT, PT, R14, 0x1, RZ ;  /* 0x000000010e0f8810 */ /* 0x004fca0007ffe0ff */
[----:B------:R1:W-:Y:S06]  /*0d50*/  @!P0 STG.E desc[UR6][R10.64+0x600], R15 ;  /* 0x0006000f0a008986 */ /* 0x0003ec000c101906 */
[----:B------:R-:W2:Y:S01]  /*0d60*/  @!P1 LDG.E R14, desc[UR6][R8.64+0x800] ;  /* 0x00080006080e9981 */ /* 0x000ea2000c1e1900 */
[----:B------:R-:W-:-:S05]  /*0d70*/  VIADD R19, R13, 0x300 ;  /* 0x000003000d137836 */ /* 0x000fca0000000000 */
[----:B------:R-:W-:Y:S02]  /*0d80*/  ISETP.GE.AND P0, PT, R19, R6, PT ;  /* 0x000000061300720c */ /* 0x000fe40003f06270 */
[----:B--2---:R-:W-:-:S05]  /*0d90*/  @!P1 IADD3 R19, PT, PT, R14, 0x1, RZ ;  /* 0x000000010e139810 */ /* 0x004fca0007ffe0ff */
[----:B------:R1:W-:Y:S06]  /*0da0*/  @!P1 STG.E desc[UR6][R10.64+0x800], R19 ;  /* 0x000800130a009986 */ /* 0x0003ec000c101906 */
[----:B------:R-:W0:Y:S01]  /*0db0*/  @!P0 LDG.E R14, desc[UR6][R8.64+0xa00] ;  /* 0x000a0006080e8981 */ /* 0x000e22000c1e1900 */
[----:B------:R-:W-:Y:S01]  /*0dc0*/  IADD3 R13, PT, PT, R13, 0x380, RZ ;  /* 0x000003800d0d7810 */ /* 0x000fe20007ffe0ff */
[----:B------:R-:W-:Y:S01]  /*0dd0*/  VIADD R12, R12, 0x8 ;  /* 0x000000080c0c7836 */ /* 0x000fe20000000000 */
[----:B------:R-:W-:Y:S04]  /*0de0*/  BSSY.RECONVERGENT B0, `(.L_x_38) ;  /* 0x0000009000007945 */ /* 0x000fe80003800200 */
[----:B------:R-:W-:Y:S01]  /*0df0*/  ISETP.NE.AND P1, PT, R12, R7, PT ;  /* 0x000000070c00720c */ /* 0x000fe20003f25270 */
[----:B0-----:R-:W-:-:S05]  /*0e00*/  @!P0 VIADD R17, R14, 0x1 ;  /* 0x000000010e118836 */ /* 0x001fca0000000000 */
[----:B------:R1:W-:Y:S01]  /*0e10*/  @!P0 STG.E desc[UR6][R10.64+0xa00], R17 ;  /* 0x000a00110a008986 */ /* 0x0003e2000c101906 */
[----:B------:R-:W-:-:S13]  /*0e20*/  ISETP.GE.AND P0, PT, R13, R6, PT ;  /* 0x000000060d00720c */ /* 0x000fda0003f06270 */
[----:B-1----:R-:W-:Y:S05]  /*0e30*/  @P0 BRA `(.L_x_39) ;  /* 0x00000000000c0947 */ /* 0x002fea0003800000 */
[----:B------:R-:W2:Y:S02]  /*0e40*/  LDG.E R8, desc[UR6][R8.64+0xc00] ;  /* 0x000c000608087981 */ /* 0x000ea4000c1e1900 */
[----:B--2---:R-:W-:-:S05]  /*0e50*/  IADD3 R13, PT, PT, R8, 0x1, RZ ;  /* 0x00000001080d7810 */ /* 0x004fca0007ffe0ff */
[----:B------:R0:W-:Y:S02]  /*0e60*/  STG.E desc[UR6][R10.64+0xc00], R13 ;  /* 0x000c000d0a007986 */ /* 0x0001e4000c101906 */
.L_x_39:
[----:B------:R-:W-:Y:S05]  /*0e70*/  BSYNC.RECONVERGENT B0 ;  /* 0x0000000000007941 */ /* 0x000fea0003800200 */
.L_x_38:
[----:B------:R-:W-:Y:S05]  /*0e80*/  @P1 BRA `(.L_x_40) ;  /* 0xfffffffc00381947 */ /* 0x000fea000383ffff */
.L_x_37:
[----:B------:R-:W-:-:S13]  /*0e90*/  ISETP.NE.AND P0, PT, R20, RZ, PT ;  /* 0x000000ff1400720c */ /* 0x000fda0003f05270 */
[----:B------:R-:W-:Y:S05]  /*0ea0*/  @!P0 EXIT ;  /* 0x000000000000894d */ /* 0x000fea0003800000 */
[----:B------:R-:W1:Y:S01]  /*0eb0*/  LDC R8, c[0x0][0x384] ;  /* 0x0000e100ff087b82 */ /* 0x000e620000000800 */
[----:B------:R-:W-:Y:S02]  /*0ec0*/  ISETP.GE.U32.AND P1, PT, R20, 0x4, PT ;  /* 0x000000041400780c */ /* 0x000fe40003f26070 */
[----:B-1----:R-:W-:-:S04]  /*0ed0*/  LOP3.LUT R21, R8, 0x3, RZ, 0xc0, !PT ;  /* 0x0000000308157812 */ /* 0x002fc800078ec0ff */
[----:B------:R-:W-:-:S07]  /*0ee0*/  ISETP.NE.AND P0, PT, R21, RZ, PT ;  /* 0x000000ff1500720c */ /* 0x000fce0003f05270 */
[----:B------:R-:W-:Y:S06]  /*0ef0*/  @!P1 BRA `(.L_x_41) ;  /* 0x0000000000749947 */ /* 0x000fec0003800000 */
[----:B------:R-:W-:-:S05]  /*0f00*/  IMAD R19, R7, 0x80, R0 ;  /* 0x0000008007137824 */ /* 0x000fca00078e0200 */
[----:B------:R-:W-:-:S13]  /*0f10*/  ISETP.GE.AND P2, PT, R19, R6, PT ;  /* 0x000000061300720c */ /* 0x000fda0003f46270 */
[----:B0-----:R-:W-:-:S06]  /*0f20*/  @!P2 IMAD.WIDE R10, R19, 0x4, R2 ;  /* 0x00000004130aa825 */ /* 0x001fcc00078e0202 */
        /* <DEDUP_REMOVED lines=8> */
[----:B------:R-:W-:Y:S01]  /*0fb0*/  IADD3 R25, PT, PT, R19, 0x100, RZ ;  /* 0x0000010013197810 */ /* 0x000fe20007ffe0ff */
[----:B------:R-:W-:-:S03]  /*0fc0*/  @!P1 IMAD.WIDE R16, R17, 0x4, R4 ;  /* 0x0000000411109825 */ /* 0x000fc600078e0204 */
[----:B------:R-:W-:-:S13]  /*0fd0*/  ISETP.GE.AND P2, PT, R25, R6, PT ;  /* 0x000000061900720c */ /* 0x000fda0003f46270 */
[----:B------:R-:W-:-:S04]  /*0fe0*/  @!P2 IMAD.WIDE R10, R25, 0x4, R2 ;  /* 0x00000004190aa825 */ /* 0x000fc800078e0202 */
[----:B--2---:R-:W-:-:S05]  /*0ff0*/  @!P1 VIADD R23, R14, 0x1 ;  /* 0x000000010e179836 */ /* 0x004fca0000000000 */
[----:B------:R1:W-:Y:S04]  /*1000*/  @!P1 STG.E desc[UR6][R16.64], R23 ;  /* 0x0000001710009986 */ /* 0x0003e8000c101906 */
[----:B------:R-:W2:Y:S01]  /*1010*/  @!P2 LDG.E R10, desc[UR6][R10.64] ;  /* 0x000000060a0aa981 */ /* 0x000ea2000c1e1900 */
[----:B------:R-:W-:Y:S01]  /*1020*/  IADD3 R19, PT, PT, R19, 0x180, RZ ;  /* 0x0000018013137810 */ /* 0x000fe20007ffe0ff */
        /* <DEDUP_REMOVED lines=10> */
.L_x_41:
[----:B------:R-:W-:Y:S05]  /*10d0*/  @!P0 EXIT ;  /* 0x000000000000894d */ /* 0x000fea0003800000 */
[----:B------:R-:W-:Y:S02]  /*10e0*/  ISETP.NE.AND P1, PT, R21, 0x1, PT ;  /* 0x000000011500780c */ /* 0x000fe40003f25270 */
[----:B------:R-:W-:-:S04]  /*10f0*/  LOP3.LUT R8, R8, 0x1, RZ, 0xc0, !PT ;  /* 0x0000000108087812 */ /* 0x000fc800078ec0ff */
[----:B------:R-:W-:-:S07]  /*1100*/  ISETP.NE.U32.AND P0, PT, R8, 0x1, PT ;  /* 0x000000010800780c */ /* 0x000fce0003f05070 */
[----:B------:R-:W-:Y:S06]  /*1110*/  @!P1 BRA `(.L_x_42) ;  /* 0x00000000003c9947 */ /* 0x000fec0003800000 */
[----:B0-----:R-:W-:-:S04]  /*1120*/  LEA R11, R7, R0, 0x7 ;  /* 0x00000000070b7211 */ /* 0x001fc800078e38ff */
[----:B------:R-:W-:-:S13]  /*1130*/  ISETP.GE.AND P1, PT, R11, R6, PT ;  /* 0x000000060b00720c */ /* 0x000fda0003f26270 */
[----:B-1----:R-:W-:-:S06]  /*1140*/  @!P1 IMAD.WIDE R8, R11, 0x4, R2 ;  /* 0x000000040b089825 */ /* 0x002fcc00078e0202 */
[----:B------:R-:W2:Y:S01]  /*1150*/  @!P1 LDG.E R8, desc[UR6][R8.64] ;  /* 0x0000000608089981 */ /* 0x000ea2000c1e1900 */
[C---:B------:R-:W-:Y:S02]  /*1160*/  VIADD R15, R11.reuse, 0x80 ;  /* 0x000000800b0f7836 */ /* 0x040fe40000000000 */
[----:B------:R-:W-:-:S03]  /*1170*/  @!P1 IMAD.WIDE R10, R11, 0x4, R4 ;  /* 0x000000040b0a9825 */ /* 0x000fc600078e0204 */
[----:B------:R-:W-:-:S13]  /*1180*/  ISETP.GE.AND P2, PT, R15, R6, PT ;  /* 0x000000060f00720c */ /* 0x000fda0003f46270 */
[----:B------:R-:W-:Y:S01]  /*1190*/  @!P2 IMAD.WIDE R12, R15, 0x4, R2 ;  /* 0x000000040f0ca825 */ /* 0x000fe200078e0202 */
[----:B--2---:R-:W-:-:S05]  /*11a0*/  @!P1 IADD3 R17, PT, PT, R8, 0x1, RZ ;  /* 0x0000000108119810 */ /* 0x004fca0007ffe0ff */
[----:B------:R2:W-:Y:S04]  /*11b0*/  @!P1 STG.E desc[UR6][R10.64], R17 ;  /* 0x000000110a009986 */ /* 0x0005e8000c101906 */
[----:B------:R-:W3:Y:S01]  /*11c0*/  @!P2 LDG.E R12, desc[UR6][R12.64] ;  /* 0x000000060c0ca981 */ /* 0x000ee2000c1e1900 */
[----:B------:R-:W-:Y:S01]  /*11d0*/  @!P2 IMAD.WIDE R14, R15, 0x4, R4 ;  /* 0x000000040f0ea825 */ /* 0x000fe200078e0204 */
[----:B------:R-:W-:-:S03]  /*11e0*/  IADD3 R7, PT, PT, R7, 0x2, RZ ;  /* 0x0000000207077810 */ /* 0x000fc60007ffe0ff */
[----:B---3--:R-:W-:-:S05]  /*11f0*/  @!P2 VIADD R19, R12, 0x1 ;  /* 0x000000010c13a836 */ /* 0x008fca0000000000 */
[----:B------:R2:W-:Y:S02]  /*1200*/  @!P2 STG.E desc[UR6][R14.64], R19 ;  /* 0x000000130e00a986 */ /* 0x0005e4000c101906 */
.L_x_42:
[----:B------:R-:W-:Y:S05]  /*1210*/  @P0 EXIT ;  /* 0x000000000000094d */ /* 0x000fea0003800000 */
[----:B------:R-:W-:-:S05]  /*1220*/  IMAD R7, R7, 0x80, R0 ;  /* 0x0000008007077824 */ /* 0x000fca00078e0200 */
[----:B------:R-:W-:-:S13]  /*1230*/  ISETP.GE.AND P0, PT, R7, R6, PT ;  /* 0x000000060700720c */ /* 0x000fda0003f06270 */
[----:B------:R-:W-:Y:S05]  /*1240*/  @P0 EXIT ;  /* 0x000000000000094d */ /* 0x000fea0003800000 */
[----:B------:R-:W-:-:S06]  /*1250*/  IMAD.WIDE R2, R7, 0x4, R2 ;  /* 0x0000000407027825 */ /* 0x000fcc00078e0202 */
[----:B------:R-:W3:Y:S01]  /*1260*/  LDG.E R2, desc[UR6][R2.64] ;  /* 0x0000000602027981 */ /* 0x000ee2000c1e1900 */
[----:B------:R-:W-:Y:S01]  /*1270*/  IMAD.WIDE R4, R7, 0x4, R4 ;  /* 0x0000000407047825 */ /* 0x000fe200078e0204 */
[----:B---3--:R-:W-:-:S05]  /*1280*/  IADD3 R7, PT, PT, R2, 0x1, RZ ;  /* 0x0000000102077810 */ /* 0x008fca0007ffe0ff */
[----:B------:R-:W-:Y:S01]  /*1290*/  STG.E desc[UR6][R4.64], R7 ;  /* 0x0000000704007986 */ /* 0x000fe2000c101906 */
[----:B------:R-:W-:Y:S05]  /*12a0*/  EXIT ;  /* 0x000000000000794d */ /* 0x000fea0003800000 */
.L_x_43:
        /* <DEDUP_REMOVED lines=13> */
.L_x_46:


//--------------------- .text._ZN3cub18CUB_300001_SM_10006detail11EmptyKernelIvEEvv --------------------------
	.section	.text._ZN3cub18CUB_300001_SM_10006detail11EmptyKernelIvEEvv,"ax",@progbits
	.align	128
        .global         _ZN3cub18CUB_300001_SM_10006detail11EmptyKernelIvEEvv
        .type           _ZN3cub18CUB_300001_SM_10006detail11EmptyKernelIvEEvv,@function
        .size           _ZN3cub18CUB_300001_SM_10006detail11EmptyKernelIvEEvv,(.L_x_47 - _ZN3cub18CUB_300001_SM_10006detail11EmptyKernelIvEEvv)
        .other          _ZN3cub18CUB_300001_SM_10006detail11EmptyKernelIvEEvv,@"STO_CUDA_ENTRY STV_DEFAULT"
_ZN3cub18CUB_300001_SM_10006detail11EmptyKernelIvEEvv:
.text._ZN3cub18CUB_300001_SM_10006detail11EmptyKernelIvEEvv:
[----:B------:R-:W-:Y:S01]  /*0000*/  LDC R1, c[0x0][0x37c] ;  /* 0x0000df00ff017b82 */ /* 0x000fe20000000800 */
[----:B------:R-:W-:Y:S05]  /*0010*/  EXIT ;  /* 0x000000000000794d */ /* 0x000fea0003800000 */
.L_x_44:
        /* <DEDUP_REMOVED lines=14> */
.L_x_47:


//--------------------- .nv.shared.reserved.0     --------------------------
	.section	.nv.shared.reserved.0,"aw",@nobits
	.weak		__nv_reservedSMEM_offset_0_alias
	.size		__nv_reservedSMEM_offset_0_alias, 0, 64
	.other		__nv_reservedSMEM_offset_0_alias,@"STO_CUDA_RESERVED_SHARED STV_DEFAULT"
__nv_reservedSMEM_offset_0_alias:
	.zero		0
	.zero		64


//--------------------- .nv.global                --------------------------
	.section	.nv.global,"aw",@nobits
.nv.global:
	.type		_ZN30_INTERNAL_bede61d4_4_k_cu_main6thrust24THRUST_300001_SM_1000_NS12placeholders2_8E,@object
	.size		_ZN30_INTERNAL_bede61d4_4_k_cu_main6thrust24THRUST_300001_SM_1000_NS12placeholders2_8E,(_ZN30_INTERNAL_bede61d4_4_k_cu_main4cuda3std3__432_GLOBAL__N__bede61d4_4_k_cu_main6ignoreE - _ZN30_INTERNAL_bede61d4_4_k_cu_main6thrust24THRUST_300001_SM_1000_NS12placeholders2_8E)
_ZN30_INTERNAL_bede61d4_4_k_cu_main6thrust24THRUST_300001_SM_1000_NS12placeholders2_8E:
	.zero		1
	.type		_ZN30_INTERNAL_bede61d4_4_k_cu_main4cuda3std3__432_GLOBAL__N__bede61d4_4_k_cu_main6ignoreE,@object
	.size		_ZN30_INTERNAL_bede61d4_4_k_cu_main4cuda3std3__432_GLOBAL__N__bede61d4_4_k_cu_main6ignoreE,(_ZN30_INTERNAL_bede61d4_4_k_cu_main4cuda3std6ranges3__45__cpo4dataE - _ZN30_INTERNAL_bede61d4_4_k_cu_main4cuda3std3__432_GLOBAL__N__bede61d4_4_k_cu_main6ignoreE)
_ZN30_INTERNAL_bede61d4_4_k_cu_main4cuda3std3__432_GLOBAL__N__bede61d4_4_k_cu_main6ignoreE:
	.zero		1
	.type		_ZN30_INTERNAL_bede61d4_4_k_cu_main4cuda3std6ranges3__45__cpo4dataE,@object
	.size		_ZN30_INTERNAL_bede61d4_4_k_cu_main4cuda3std6ranges3__45__cpo4dataE,(_ZN30_INTERNAL_bede61d4_4_k_cu_main6thrust24THRUST_300001_SM_1000_NS6system3cpp3parE - _ZN30_INTERNAL_bede61d4_4_k_cu_main4cuda3std6ranges3__45__cpo4dataE)
_ZN30_INTERNAL_bede61d4_4_k_cu_main4cuda3std6ranges3__45__cpo4dataE:
	.zero		1
	.type		_ZN30_INTERNAL_bede61d4_4_k_cu_main6thrust24THRUST_300001_SM_1000_NS6system3cpp3parE,@object
	.size		_ZN30_INTERNAL_bede61d4_4_k_cu_main6thrust24THRUST_300001_SM_1000_NS6system3cpp3parE,(_ZN30_INTERNAL_bede61d4_4_k_cu_main4cuda3std3__45__cpo5beginE - _ZN30_INTERNAL_bede61d4_4_k_cu_main6thrust24THRUST_300001_SM_1000_NS6system3cpp3parE)
_ZN30_INTERNAL_bede61d4_4_k_cu_main6thrust24THRUST_300001_SM_1000_NS6system3cpp3parE:
	.zero		1
	.type		_ZN30_INTERNAL_bede61d4_4_k_cu_main4cuda3std3__45__cpo5beginE,@object
	.size		_ZN30_INTERNAL_bede61d4_4_k_cu_main4cuda3std3__45__cpo5beginE,(_ZN30_INTERNAL_bede61d4_4_k_cu_main4cuda3std6ranges3__45__cpo5beginE - _ZN30_INTERNAL_bede61d4_4_k_cu_main4cuda3std3__45__cpo5beginE)
_ZN30_INTERNAL_bede61d4_4_k_cu_main4cuda3std3__45__cpo5beginE:
	.zero		1
	.type		_ZN30_INTERNAL_bede61d4_4_k_cu_main4cuda3std6ranges3__45__cpo5beginE,@object
	.size		_ZN30_INTERNAL_bede61d4_4_k_cu_main4cuda3std6ranges3__45__cpo5beginE,(_ZN30_INTERNAL_bede61d4_4_k_cu_main6thrust24THRUST_300001_SM_1000_NS6deviceE - _ZN30_INTERNAL_bede61d4_4_k_cu_main4cuda3std6ranges3__45__cpo5beginE)
_ZN30_INTERNAL_bede61d4_4_k_cu_main4cuda3std6ranges3__45__cpo5beginE:
	.zero		1
	.type		_ZN30_INTERNAL_bede61d4_4_k_cu_main6thrust24THRUST_300001_SM_1000_NS6deviceE,@object
	.size		_ZN30_INTERNAL_bede61d4_4_k_cu_main6thrust24THRUST_300001_SM_1000_NS6deviceE,(_ZN30_INTERNAL_bede61d4_4_k_cu_main4cuda3std3__47nulloptE - _ZN30_INTERNAL_bede61d4_4_k_cu_main6thrust24THRUST_300001_SM_1000_NS6deviceE)
_ZN30_INTERNAL_bede61d4_4_k_cu_main6thrust24THRUST_300001_SM_1000_NS6deviceE:
	.zero		1
	.type		_ZN30_INTERNAL_bede61d4_4_k_cu_main4cuda3std3__47nulloptE,@object
	.size		_ZN30_INTERNAL_bede61d4_4_k_cu_main4cuda3std3__47nulloptE,(_ZN30_INTERNAL_bede61d4_4_k_cu_main4cuda3std6ranges3__45__cpo8distanceE - _ZN30_INTERNAL_bede61d4_4_k_cu_main4cuda3std3__47nulloptE)
_ZN30_INTERNAL_bede61d4_4_k_cu_main4cuda3std3__47nulloptE:
	.zero		1
	.type		_ZN30_INTERNAL_bede61d4_4_k_cu_main4cuda3std6ranges3__45__cpo8distanceE,@object
	.size		_ZN30_INTERNAL_bede61d4_4_k_cu_main4cuda3std6ranges3__45__cpo8distanceE,(_ZN30_INTERNAL_bede61d4_4_k_cu_main6thrust24THRUST_300001_SM_1000_NS12placeholders2_4E - _ZN30_INTERNAL_bede61d4_4_k_cu_main4cuda3std6ranges3__45__cpo8distanceE)
_ZN30_INTERNAL_bede61d4_4_k_cu_main4cuda3std6ranges3__45__cpo8distanceE:
	.zero		1
	.type		_ZN30_INTERNAL_bede61d4_4_k_cu_main6thrust24THRUST_300001_SM_1000_NS12placeholders2_4E,@object
	.size		_ZN30_INTERNAL_bede61d4_4_k_cu_main6thrust24THRUST_300001_SM_1000_NS12placeholders2_4E,(_ZN30_INTERNAL_bede61d4_4_k_cu_main4cuda3std3__45__cpo6rbeginE - _ZN30_INTERNAL_bede61d4_4_k_cu_main6thrust24THRUST_300001_SM_1000_NS12placeholders2_4E)
_ZN30_INTERNAL_bede61d4_4_k_cu_main6thrust24THRUST_300001_SM_1000_NS12placeholders2_4E:
	.zero		1
	.type		_ZN30_INTERNAL_bede61d4_4_k_cu_main4cuda3std3__45__cpo6rbeginE,@object
	.size		_ZN30_INTERNAL_bede61d4_4_k_cu_main4cuda3std3__45__cpo6rbeginE,(_ZN30_INTERNAL_bede61d4_4_k_cu_main4cuda3std6ranges3__45__cpo7advanceE - _ZN30_INTERNAL_bede61d4_4_k_cu_main4cuda3std3__45__cpo6rbeginE)
_ZN30_INTERNAL_bede61d4_4_k_cu_main4cuda3std3__45__cpo6rbeginE:
	.zero		1
	.type		_ZN30_INTERNAL_bede61d4_4_k_cu_main4cuda3std6ranges3__45__cpo7advanceE,@object
	.size		_ZN30_INTERNAL_bede61d4_4_k_cu_main4cuda3std6ranges3__45__cpo7advanceE,(_ZN30_INTERNAL_bede61d4_4_k_cu_main6thrust24THRUST_300001_SM_1000_NS12placeholders3_10E - _ZN30_INTERNAL_bede61d4_4_k_cu_main4cuda3std6ranges3__45__cpo7advanceE)
_ZN30_INTERNAL_bede61d4_4_k_cu_main4cuda3std6ranges3__45__cpo7advanceE:
	.zero		1
	.type		_ZN30_INTERNAL_bede61d4_4_k_cu_main6thrust24THRUST_300001_SM_1000_NS12placeholders3_10E,@object
	.size		_ZN30_INTERNAL_bede61d4_4_k_cu_main6thrust24THRUST_300001_SM_1000_NS12placeholders3_10E,(_ZN30_INTERNAL_bede61d4_4_k_cu_main4cuda3std3__48in_placeE - _ZN30_INTERNAL_bede61d4_4_k_cu_main6thrust24THRUST_300001_SM_1000_NS12placeholders3_10E)
_ZN30_INTERNAL_bede61d4_4_k_cu_main6thrust24THRUST_300001_SM_1000_NS12placeholders3_10E:
	.zero		1
	.type		_ZN30_INTERNAL_bede61d4_4_k_cu_main4cuda3std3__48in_placeE,@object
	.size		_ZN30_INTERNAL_bede61d4_4_k_cu_main4cuda3std3__48in_placeE,(_ZN30_INTERNAL_bede61d4_4_k_cu_main4cuda3std6ranges3__45__cpo4sizeE - _ZN30_INTERNAL_bede61d4_4_k_cu_main4cuda3std3__48in_placeE)
_ZN30_INTERNAL_bede61d4_4_k_cu_main4cuda3std3__48in_placeE:
	.zero		1
	.type		_ZN30_INTERNAL_bede61d4_4_k_cu_main4cuda3std6ranges3__45__cpo4sizeE,@object
	.size		_ZN30_INTERNAL_bede61d4_4_k_cu_main4cuda3std6ranges3__45__cpo4sizeE,(_ZN30_INTERNAL_bede61d4_4_k_cu_main6thrust24THRUST_300001_SM_1000_NS12placeholders2_2E - _ZN30_INTERNAL_bede61d4_4_k_cu_main4cuda3std6ranges3__45__cpo4sizeE)
_ZN30_INTERNAL_bede61d4_4_k_cu_main4cuda3std6ranges3__45__cpo4sizeE:
	.zero		1
	.type		_ZN30_INTERNAL_bede61d4_4_k_cu_main6thrust24THRUST_300001_SM_1000_NS12placeholders2_2E,@object
	.size		_ZN30_INTERNAL_bede61d4_4_k_cu_main6thrust24THRUST_300001_SM_1000_NS12placeholders2_2E,(_ZN30_INTERNAL_bede61d4_4_k_cu_main4cuda3std3__45__cpo6cbeginE - _ZN30_INTERNAL_bede61d4_4_k_cu_main6thrust24THRUST_300001_SM_1000_NS12placeholders2_2E)
_ZN30_INTERNAL_bede61d4_4_k_cu_main6thrust24THRUST_300001_SM_1000_NS12placeholders2_2E:
	.zero		1
	.type		_ZN30_INTERNAL_bede61d4_4_k_cu_main4cuda3std3__45__cpo6cbeginE,@object
	.size		_ZN30_INTERNAL_bede61d4_4_k_cu_main4cuda3std3__45__cpo6cbeginE,(_ZN30_INTERNAL_bede61d4_4_k_cu_main4cuda3std6ranges3__45__cpo6cbeginE - _ZN30_INTERNAL_bede61d4_4_k_cu_main4cuda3std3__45__cpo6cbeginE)
_ZN30_INTERNAL_bede61d4_4_k_cu_main4cuda3std3__45__cpo6cbeginE:
	.zero		1
	.type		_ZN30_INTERNAL_bede61d4_4_k_cu_main4cuda3std6ranges3__45__cpo6cbeginE,@object
	.size		_ZN30_INTERNAL_bede61d4_4_k_cu_main4cuda3std6ranges3__45__cpo6cbeginE,(_ZN30_INTERNAL_bede61d4_4_k_cu_main6thrust24THRUST_300001_SM_1000_NS12placeholders2_6E - _ZN30_INTERNAL_bede61d4_4_k_cu_main4cuda3std6ranges3__45__cpo6cbeginE)
_ZN30_INTERNAL_bede61d4_4_k_cu_main4cuda3std6ranges3__45__cpo6cbeginE:
	.zero		1
	.type		_ZN30_INTERNAL_bede61d4_4_k_cu_main6thrust24THRUST_300001_SM_1000_NS12placeholders2_6E,@object
	.size		_ZN30_INTERNAL_bede61d4_4_k_cu_main6thrust24THRUST_300001_SM_1000_NS12placeholders2_6E,(_ZN30_INTERNAL_bede61d4_4_k_cu_main4cuda3std3__45__cpo7crbeginE - _ZN30_INTERNAL_bede61d4_4_k_cu_main6thrust24THRUST_300001_SM_1000_NS12placeholders2_6E)
_ZN30_INTERNAL_bede61d4_4_k_cu_main6thrust24THRUST_300001_SM_1000_NS12placeholders2_6E:
	.zero		1
	.type		_ZN30_INTERNAL_bede61d4_4_k_cu_main4cuda3std3__45__cpo7crbeginE,@object
	.size		_ZN30_INTERNAL_bede61d4_4_k_cu_main4cuda3std3__45__cpo7crbeginE,(_ZN30_INTERNAL_bede61d4_4_k_cu_main4cuda3std6ranges3__45__cpo4nextE - _ZN30_INTERNAL_bede61d4_4_k_cu_main4cuda3std3__45__cpo7crbeginE)
_ZN30_INTERNAL_bede61d4_4_k_cu_main4cuda3std3__45__cpo7crbeginE:
	.zero		1
	.type		_ZN30_INTERNAL_bede61d4_4_k_cu_main4cuda3std6ranges3__45__cpo4nextE,@object
	.size		_ZN30_INTERNAL_bede61d4_4_k_cu_main4cuda3std6ranges3__45__cpo4nextE,(_ZN30_INTERNAL_bede61d4_4_k_cu_main4cuda3std6ranges3__45__cpo4swapE - _ZN30_INTERNAL_bede61d4_4_k_cu_main4cuda3std6ranges3__45__cpo4nextE)
_ZN30_INTERNAL_bede61d4_4_k_cu_main4cuda3std6ranges3__45__cpo4nextE:
	.zero		1
	.type		_ZN30_INTERNAL_bede61d4_4_k_cu_main4cuda3std6ranges3__45__cpo4swapE,@object
	.size		_ZN30_INTERNAL_bede61d4_4_k_cu_main4cuda3std6ranges3__45__cpo4swapE,(_ZN30_INTERNAL_bede61d4_4_k_cu_main6thrust24THRUST_300001_SM_1000_NS8cuda_cub10par_nosyncE - _ZN30_INTERNAL_bede61d4_4_k_cu_main4cuda3std6ranges3__45__cpo4swapE)
_ZN30_INTERNAL_bede61d4_4_k_cu_main4cuda3std6ranges3__45__cpo4swapE:
	.zero		1
	.type		_ZN30_INTERNAL_bede61d4_4_k_cu_main6thrust24THRUST_300001_SM_1000_NS8cuda_cub10par_nosyncE,@object
	.size		_ZN30_INTERNAL_bede61d4_4_k_cu_main6thrust24THRUST_300001_SM_1000_NS8cuda_cub10par_nosyncE,(_ZN30_INTERNAL_bede61d4_4_k_cu_main6thrust24THRUST_300001_SM_1000_NS3seqE - _ZN30_INTERNAL_bede61d4_4_k_cu_main6thrust24THRUST_300001_SM_1000_NS8cuda_cub10par_nosyncE)
_ZN30_INTERNAL_bede61d4_4_k_cu_main6thrust24THRUST_300001_SM_1000_NS8cuda_cub10par_nosyncE:
	.zero		1
	.type		_ZN30_INTERNAL_bede61d4_4_k_cu_main6thrust24THRUST_300001_SM_1000_NS3seqE,@object
	.size		_ZN30_INTERNAL_bede61d4_4_k_cu_main6thrust24THRUST_300001_SM_1000_NS3seqE,(_ZN30_INTERNAL_bede61d4_4_k_cu_main4cuda3std3__420unreachable_sentinelE - _ZN30_INTERNAL_bede61d4_4_k_cu_main6thrust24THRUST_300001_SM_1000_NS3seqE)
_ZN30_INTERNAL_bede61d4_4_k_cu_main6thrust24THRUST_300001_SM_1000_NS3seqE:
	.zero		1
	.type		_ZN30_INTERNAL_bede61d4_4_k_cu_main4cuda3std3__420unreachable_sentinelE,@object
	.size		_ZN30_INTERNAL_bede61d4_4_k_cu_main4cuda3std3__420unreachable_sentinelE,(_ZN30_INTERNAL_bede61d4_4_k_cu_main4cuda3std6ranges3__45__cpo5ssizeE - _ZN30_INTERNAL_bede61d4_4_k_cu_main4cuda3std3__420unreachable_sentinelE)
_ZN30_INTERNAL_bede61d4_4_k_cu_main4cuda3std3__420unreachable_sentinelE:
	.zero		1
	.type		_ZN30_INTERNAL_bede61d4_4_k_cu_main4cuda3std6ranges3__45__cpo5ssizeE,@object
	.size		_ZN30_INTERNAL_bede61d4_4_k_cu_main4cuda3std6ranges3__45__cpo5ssizeE,(_ZN30_INTERNAL_bede61d4_4_k_cu_main6thrust24THRUST_300001_SM_1000_NS12placeholders2_3E - _ZN30_INTERNAL_bede61d4_4_k_cu_main4cuda3std6ranges3__45__cpo5ssizeE)
_ZN30_INTERNAL_bede61d4_4_k_cu_main4cuda3std6ranges3__45__cpo5ssizeE:
	.zero		1
	.type		_ZN30_INTERNAL_bede61d4_4_k_cu_main6thrust24THRUST_300001_SM_1000_NS12placeholders2_3E,@object
	.size		_ZN30_INTERNAL_bede61d4_4_k_cu_main6thrust24THRUST_300001_SM_1000_NS12placeholders2_3E,(_ZN30_INTERNAL_bede61d4_4_k_cu_main4cuda3std3__45__cpo4cendE - _ZN30_INTERNAL_bede61d4_4_k_cu_main6thrust24THRUST_300001_SM_1000_NS12placeholders2_3E)
_ZN30_INTERNAL_bede61d4_4_k_cu_main6thrust24THRUST_300001_SM_1000_NS12placeholders2_3E:
	.zero		1
	.type		_ZN30_INTERNAL_bede61d4_4_k_cu_main4cuda3std3__45__cpo4cendE,@object
	.size		_ZN30_INTERNAL_bede61d4_4_k_cu_main4cuda3std3__45__cpo4cendE,(_ZN30_INTERNAL_bede61d4_4_k_cu_main4cuda3std6ranges3__45__cpo4cendE - _ZN30_INTERNAL_bede61d4_4_k_cu_main4cuda3std3__45__cpo4cendE)
_ZN30_INTERNAL_bede61d4_4_k_cu_main4cuda3std3__45__cpo4cendE:
	.zero		1
	.type		_ZN30_INTERNAL_bede61d4_4_k_cu_main4cuda3std6ranges3__45__cpo4cendE,@object
	.size		_ZN30_INTERNAL_bede61d4_4_k_cu_main4cuda3std6ranges3__45__cpo4cendE,(_ZN30_INTERNAL_bede61d4_4_k_cu_main6thrust24THRUST_300001_SM_1000_NS12placeholders2_7E - _ZN30_INTERNAL_bede61d4_4_k_cu_main4cuda3std6ranges3__45__cpo4cendE)
_ZN30_INTERNAL_bede61d4_4_k_cu_main4cuda3std6ranges3__45__cpo4cendE:
	.zero		1
	.type		_ZN30_INTERNAL_bede61d4_4_k_cu_main6thrust24THRUST_300001_SM_1000_NS12placeholders2_7E,@object
	.size		_ZN30_INTERNAL_bede61d4_4_k_cu_main6thrust24THRUST_300001_SM_1000_NS12placeholders2_7E,(_ZN30_INTERNAL_bede61d4_4_k_cu_main4cuda3std3__45__cpo5crendE - _ZN30_INTERNAL_bede61d4_4_k_cu_main6thrust24THRUST_300001_SM_1000_NS12placeholders2_7E)
_ZN30_INTERNAL_bede61d4_4_k_cu_main6thrust24THRUST_300001_SM_1000_NS12placeholders2_7E:
	.zero		1
	.type		_ZN30_INTERNAL_bede61d4_4_k_cu_main4cuda3std3__45__cpo5crendE,@object
	.size		_ZN30_INTERNAL_bede61d4_4_k_cu_main4cuda3std3__45__cpo5crendE,(_ZN30_INTERNAL_bede61d4_4_k_cu_main4cuda3std6ranges3__45__cpo4prevE - _ZN30_INTERNAL_bede61d4_4_k_cu_main4cuda3std3__45__cpo5crendE)
_ZN30_INTERNAL_bede61d4_4_k_cu_main4cuda3std3__45__cpo5crendE:
	.zero		1
	.type		_ZN30_INTERNAL_bede61d4_4_k_cu_main4cuda3std6ranges3__45__cpo4prevE,@object
	.size		_ZN30_INTERNAL_bede61d4_4_k_cu_main4cuda3std6ranges3__45__cpo4prevE,(_ZN30_INTERNAL_bede61d4_4_k_cu_main4cuda3std6ranges3__45__cpo9iter_moveE - _ZN30_INTERNAL_bede61d4_4_k_cu_main4cuda3std6ranges3__45__cpo4prevE)
_ZN30_INTERNAL_bede61d4_4_k_cu_main4cuda3std6ranges3__45__cpo4prevE:
	.zero		1
	.type		_ZN30_INTERNAL_bede61d4_4_k_cu_main4cuda3std6ranges3__45__cpo9iter_moveE,@object
	.size		_ZN30_INTERNAL_bede61d4_4_k_cu_main4cuda3std6ranges3__45__cpo9iter_moveE,(_ZN30_INTERNAL_bede61d4_4_k_cu_main6thrust24THRUST_300001_SM_1000_NS6system6detail10sequential3seqE - _ZN30_INTERNAL_bede61d4_4_k_cu_main4cuda3std6ranges3__45__cpo9iter_moveE)
_ZN30_INTERNAL_bede61d4_4_k_cu_main4cuda3std6ranges3__45__cpo9iter_moveE:
	.zero		1
	.type		_ZN30_INTERNAL_bede61d4_4_k_cu_main6thrust24THRUST_300001_SM_1000_NS6system6detail10sequential3seqE,@object
	.size		_ZN30_INTERNAL_bede61d4_4_k_cu_main6thrust24THRUST_300001_SM_1000_NS6system6detail10sequential3seqE,(_ZN30_INTERNAL_bede61d4_4_k_cu_main6thrust24THRUST_300001_SM_1000_NS12placeholders2_9E - _ZN30_INTERNAL_bede61d4_4_k_cu_main6thrust24THRUST_300001_SM_1000_NS6system6detail10sequential3seqE)
_ZN30_INTERNAL_bede61d4_4_k_cu_main6thrust24THRUST_300001_SM_1000_NS6system6detail10sequential3seqE:
	.zero		1
	.type		_ZN30_INTERNAL_bede61d4_4_k_cu_main6thrust24THRUST_300001_SM_1000_NS12placeholders2_9E,@object
	.size		_ZN30_INTERNAL_bede61d4_4_k_cu_main6thrust24THRUST_300001_SM_1000_NS12placeholders2_9E,(_ZN30_INTERNAL_bede61d4_4_k_cu_main4cuda3std3__419piecewise_constructE - _ZN30_INTERNAL_bede61d4_4_k_cu_main6thrust24THRUST_300001_SM_1000_NS12placeholders2_9E)
_ZN30_INTERNAL_bede61d4_4_k_cu_main6thrust24THRUST_300001_SM_1000_NS12placeholders2_9E:
	.zero		1
	.type		_ZN30_INTERNAL_bede61d4_4_k_cu_main4cuda3std3__419piecewise_constructE,@object
	.size		_ZN30_INTERNAL_bede61d4_4_k_cu_main4cuda3std3__419piecewise_constructE,(_ZN30_INTERNAL_bede61d4_4_k_cu_main4cuda3std6ranges3__45__cpo5cdataE - _ZN30_INTERNAL_bede61d4_4_k_cu_main4cuda3std3__419piecewise_constructE)
_ZN30_INTERNAL_bede61d4_4_k_cu_main4cuda3std3__419piecewise_constructE:
	.zero		1
	.type		_ZN30_INTERNAL_bede61d4_4_k_cu_main4cuda3std6ranges3__45__cpo5cdataE,@object
	.size		_ZN30_INTERNAL_bede61d4_4_k_cu_main4cuda3std6ranges3__45__cpo5cdataE,(_ZN30_INTERNAL_bede61d4_4_k_cu_main6thrust24THRUST_300001_SM_1000_NS12placeholders2_1E - _ZN30_INTERNAL_bede61d4_4_k_cu_main4cuda3std6ranges3__45__cpo5cdataE)
_ZN30_INTERNAL_bede61d4_4_k_cu_main4cuda3std6ranges3__45__cpo5cdataE:
	.zero		1
	.type		_ZN30_INTERNAL_bede61d4_4_k_cu_main6thrust24THRUST_300001_SM_1000_NS12placeholders2_1E,@object
	.size		_ZN30_INTERNAL_bede61d4_4_k_cu_main6thrust24THRUST_300001_SM_1000_NS12placeholders2_1E,(_ZN30_INTERNAL_bede61d4_4_k_cu_main4cuda3std3__45__cpo3endE - _ZN30_INTERNAL_bede61d4_4_k_cu_main6thrust24THRUST_300001_SM_1000_NS12placeholders2_1E)
_ZN30_INTERNAL_bede61d4_4_k_cu_main6thrust24THRUST_300001_SM_1000_NS12placeholders2_1E:
	.zero		1
	.type		_ZN30_INTERNAL_bede61d4_4_k_cu_main4cuda3std3__45__cpo3endE,@object
	.size		_ZN30_INTERNAL_bede61d4_4_k_cu_main4cuda3std3__45__cpo3endE,(_ZN30_INTERNAL_bede61d4_4_k_cu_main4cuda3std6ranges3__45__cpo3endE - _ZN30_INTERNAL_bede61d4_4_k_cu_main4cuda3std3__45__cpo3endE)
_ZN30_INTERNAL_bede61d4_4_k_cu_main4cuda3std3__45__cpo3endE:
	.zero		1
	.type		_ZN30_INTERNAL_bede61d4_4_k_cu_main4cuda3std6ranges3__45__cpo3endE,@object
	.size		_ZN30_INTERNAL_bede61d4_4_k_cu_main4cuda3std6ranges3__45__cpo3endE,(_ZN30_INTERNAL_bede61d4_4_k_cu_main6thrust24THRUST_300001_SM_1000_NS12placeholders2_5E - _ZN30_INTERNAL_bede61d4_4_k_cu_main4cuda3std6ranges3__45__cpo3endE)
_ZN30_INTERNAL_bede61d4_4_k_cu_main4cuda3std6ranges3__45__cpo3endE:
	.zero		1
	.type		_ZN30_INTERNAL_bede61d4_4_k_cu_main6thrust24THRUST_300001_SM_1000_NS12placeholders2_5E,@object
	.size		_ZN30_INTERNAL_bede61d4_4_k_cu_main6thrust24THRUST_300001_SM_1000_NS12placeholders2_5E,(_ZN30_INTERNAL_bede61d4_4_k_cu_main4cuda3std3__45__cpo4rendE - _ZN30_INTERNAL_bede61d4_4_k_cu_main6thrust24THRUST_300001_SM_1000_NS12placeholders2_5E)
_ZN30_INTERNAL_bede61d4_4_k_cu_main6thrust24THRUST_300001_SM_1000_NS12placeholders2_5E:
	.zero		1
	.type		_ZN30_INTERNAL_bede61d4_4_k_cu_main4cuda3std3__45__cpo4rendE,@object
	.size		_ZN30_INTERNAL_bede61d4_4_k_cu_main4cuda3std3__45__cpo4rendE,(_ZN30_INTERNAL_bede61d4_4_k_cu_main4cuda3std6ranges3__45__cpo9iter_swapE - _ZN30_INTERNAL_bede61d4_4_k_cu_main4cuda3std3__45__cpo4rendE)
_ZN30_INTERNAL_bede61d4_4_k_cu_main4cuda3std3__45__cpo4rendE:
	.zero		1
	.type		_ZN30_INTERNAL_bede61d4_4_k_cu_main4cuda3std6ranges3__45__cpo9iter_swapE,@object
	.size		_ZN30_INTERNAL_bede61d4_4_k_cu_main4cuda3std6ranges3__45__cpo9iter_swapE,(_ZN30_INTERNAL_bede61d4_4_k_cu_main4cuda3std3__48unexpectE - _ZN30_INTERNAL_bede61d4_4_k_cu_main4cuda3std6ranges3__45__cpo9iter_swapE)
_ZN30_INTERNAL_bede61d4_4_k_cu_main4cuda3std6ranges3__45__cpo9iter_swapE:
	.zero		1
	.type		_ZN30_INTERNAL_bede61d4_4_k_cu_main4cuda3std3__48unexpectE,@object
	.size		_ZN30_INTERNAL_bede61d4_4_k_cu_main4cuda3std3__48unexpectE,(_ZN30_INTERNAL_bede61d4_4_k_cu_main6thrust24THRUST_300001_SM_1000_NS8cuda_cub3parE - _ZN30_INTERNAL_bede61d4_4_k_cu_main4cuda3std3__48unexpectE)
_ZN30_INTERNAL_bede61d4_4_k_cu_main4cuda3std3__48unexpectE:
	.zero		1
	.type		_ZN30_INTERNAL_bede61d4_4_k_cu_main6thrust24THRUST_300001_SM_1000_NS8cuda_cub3parE,@object
	.size		_ZN30_INTERNAL_bede61d4_4_k_cu_main6thrust24THRUST_300001_SM_1000_NS8cuda_cub3parE,(.L_29 - _ZN30_INTERNAL_bede61d4_4_k_cu_main6thrust24THRUST_300001_SM_1000_NS8cuda_cub3parE)
_ZN30_INTERNAL_bede61d4_4_k_cu_main6thrust24THRUST_300001_SM_1000_NS8cuda_cub3parE:
	.zero		1
.L_29:


//--------------------- .nv.constant0._ZN3cub18CUB_300001_SM_10006detail9transform16transform_kernelINS2_10policy_hubILb1EN4cuda3std3__45tupleIJN6thrust24THRUST_300001_SM_1000_NS6detail15normal_iteratorINSA_10device_ptrIiEEEEEEEE10policy1000El7plusOneIiESF_JPiEEEvT0_iT1_T2_DpNS2_10kernel_argIT3_EE --------------------------
	.section	.nv.constant0._ZN3cub18CUB_300001_SM_10006detail9transform16transform_kernelINS2_10policy_hubILb1EN4cuda3std3__45tupleIJN6thrust24THRUST_300001_SM_1000_NS6detail15normal_iteratorINSA_10device_ptrIiEEEEEEEE10policy1000El7plusOneIiESF_JPiEEEvT0_iT1_T2_DpNS2_10kernel_argIT3_EE,"a",@progbits
	.sectionflags	@""
	.align	4
.nv.constant0._ZN3cub18CUB_300001_SM_10006detail9transform16transform_kernelINS2_10policy_hubILb1EN4cuda3std3__45tupleIJN6thrust24THRUST_300001_SM_1000_NS6detail15normal_iteratorINSA_10device_ptrIiEEEEEEEE10policy1000El7plusOneIiESF_JPiEEEvT0_iT1_T2_DpNS2_10kernel_argIT3_EE:
	.zero		936


//--------------------- .nv.constant0._ZN3cub18CUB_300001_SM_10006detail9transform16transform_kernelINS2_10policy_hubILb1EN4cuda3std3__45tupleIJN6thrust24THRUST_300001_SM_1000_NS6detail15normal_iteratorINSA_10device_ptrIiEEEEEEEE10policy1000Ei7plusOneIiESF_JPiEEEvT0_iT1_T2_DpNS2_10kernel_argIT3_EE --------------------------
	.section	.nv.constant0._ZN3cub18CUB_300001_SM_10006detail9transform16transform_kernelINS2_10policy_hubILb1EN4cuda3std3__45tupleIJN6thrust24THRUST_300001_SM_1000_NS6detail15normal_iteratorINSA_10device_ptrIiEEEEEEEE10policy1000Ei7plusOneIiESF_JPiEEEvT0_iT1_T2_DpNS2_10kernel_argIT3_EE,"a",@progbits
	.sectionflags	@""
	.align	4
.nv.constant0._ZN3cub18CUB_300001_SM_10006detail9transform16transform_kernelINS2_10policy_hubILb1EN4cuda3std3__45tupleIJN6thrust24THRUST_300001_SM_1000_NS6detail15normal_iteratorINSA_10device_ptrIiEEEEEEEE10policy1000Ei7plusOneIiESF_JPiEEEvT0_iT1_T2_DpNS2_10kernel_argIT3_EE:
	.zero		936


//--------------------- .nv.constant0._ZN3cub18CUB_300001_SM_10006detail11EmptyKernelIvEEvv --------------------------
	.section	.nv.constant0._ZN3cub18CUB_300001_SM_10006detail11EmptyKernelIvEEvv,"a",@progbits
	.sectionflags	@""
	.align	4
.nv.constant0._ZN3cub18CUB_300001_SM_10006detail11EmptyKernelIvEEvv:
	.zero		896


//--------------------- SYMBOLS --------------------------

	.type		.nv.reservedSmem.offset0,@object
	.size		.nv.reservedSmem.offset0,0x4
